	.version 1.4
	.target sm_10, map_f64_to_f32
	// compiled with /usr/local/cuda-5.5/open64/lib//be
	// nvopencc 4.1 built on 2013-07-17

	//-----------------------------------------------------------
	// Compiling /tmp/tmpxft_000058f4_00000000-9_histogram_kernel.cpp3.i (/tmp/ccBI#.wKkdrk)
	//-----------------------------------------------------------

	//-----------------------------------------------------------
	// Options:
	//-----------------------------------------------------------
	//  Target:ptx, ISA:sm_10, Endian:little, Pointer Size:64
	//  -O3	(Optimization level)
	//  -g0	(Debug level)
	//  -m2	(Report advisories)
	//-----------------------------------------------------------

	.file	1	"<command-line>"
	.file	2	"/tmp/tmpxft_000058f4_00000000-8_histogram_kernel.cudafe2.gpu"
	.file	3	"/usr/lib/gcc/x86_64-linux-gnu/4.6/include/stddef.h"
	.file	4	"/usr/local/cuda-5.5/bin/..//include/crt/device_runtime.h"
	.file	5	"/usr/local/cuda-5.5/bin/..//include/host_defines.h"
	.file	6	"/usr/local/cuda-5.5/bin/..//include/builtin_types.h"
	.file	7	"/usr/local/cuda-5.5/bin/..//include/device_types.h"
	.file	8	"/usr/local/cuda-5.5/bin/..//include/driver_types.h"
	.file	9	"/usr/local/cuda-5.5/bin/..//include/surface_types.h"
	.file	10	"/usr/local/cuda-5.5/bin/..//include/texture_types.h"
	.file	11	"/usr/local/cuda-5.5/bin/..//include/vector_types.h"
	.file	12	"/usr/local/cuda-5.5/bin/..//include/device_launch_parameters.h"
	.file	13	"/usr/local/cuda-5.5/bin/..//include/crt/storage_class.h"
	.file	14	"/usr/include/x86_64-linux-gnu/sys/types.h"
	.file	15	"histogram_kernel.cu"
	.file	16	"/usr/local/cuda-5.5/bin/..//include/common_functions.h"
	.file	17	"/usr/local/cuda-5.5/bin/..//include/math_functions.h"
	.file	18	"/usr/local/cuda-5.5/bin/..//include/math_constants.h"
	.file	19	"/usr/local/cuda-5.5/bin/..//include/device_functions.h"
	.file	20	"/usr/local/cuda-5.5/bin/..//include/sm_11_atomic_functions.h"
	.file	21	"/usr/local/cuda-5.5/bin/..//include/sm_12_atomic_functions.h"
	.file	22	"/usr/local/cuda-5.5/bin/..//include/sm_13_double_functions.h"
	.file	23	"/usr/local/cuda-5.5/bin/..//include/sm_20_atomic_functions.h"
	.file	24	"/usr/local/cuda-5.5/bin/..//include/sm_32_atomic_functions.h"
	.file	25	"/usr/local/cuda-5.5/bin/..//include/sm_35_atomic_functions.h"
	.file	26	"/usr/local/cuda-5.5/bin/..//include/sm_20_intrinsics.h"
	.file	27	"/usr/local/cuda-5.5/bin/..//include/sm_30_intrinsics.h"
	.file	28	"/usr/local/cuda-5.5/bin/..//include/sm_32_intrinsics.h"
	.file	29	"/usr/local/cuda-5.5/bin/..//include/sm_35_intrinsics.h"
	.file	30	"/usr/local/cuda-5.5/bin/..//include/surface_functions.h"
	.file	31	"/usr/local/cuda-5.5/bin/..//include/texture_fetch_functions.h"
	.file	32	"/usr/local/cuda-5.5/bin/..//include/texture_indirect_functions.h"
	.file	33	"/usr/local/cuda-5.5/bin/..//include/surface_indirect_functions.h"
	.file	34	"/usr/local/cuda-5.5/bin/..//include/math_functions_dbl_ptx1.h"


	.entry histogram256Kernel (
		.param .u64 __cudaparm_histogram256Kernel_d_PartialHistograms,
		.param .u64 __cudaparm_histogram256Kernel_d_Data,
		.param .u32 __cudaparm_histogram256Kernel_dataCount)
	{
	.reg .u16 %rh<5>;
	.reg .u32 %r<77>;
	.reg .u64 %rd<32>;
	.reg .pred %p<11>;
	.shared .align 4 .b8 __cuda___cuda_local_var_14832_34_non_const_s_Hist20[6144];
	.loc	15	96	0
$LDWbegin_histogram256Kernel:
	mov.u64 	%rd1, __cuda___cuda_local_var_14832_34_non_const_s_Hist20;
	.loc	15	107	0
	cvt.u32.u16 	%r1, %tid.x;
	cvt.u64.u32 	%rd2, %r1;
	mul.wide.u32 	%rd3, %r1, 4;
	add.u64 	%rd4, %rd1, %rd3;
	mov.u32 	%r2, 0;
	st.shared.u32 	[%rd4+0], %r2;
	mov.u32 	%r3, 0;
	st.shared.u32 	[%rd4+768], %r3;
	mov.u32 	%r4, 0;
	st.shared.u32 	[%rd4+1536], %r4;
	mov.u32 	%r5, 0;
	st.shared.u32 	[%rd4+2304], %r5;
	mov.u32 	%r6, 0;
	st.shared.u32 	[%rd4+3072], %r6;
	mov.u32 	%r7, 0;
	st.shared.u32 	[%rd4+3840], %r7;
	mov.u32 	%r8, 0;
	st.shared.u32 	[%rd4+4608], %r8;
	mov.u32 	%r9, 0;
	st.shared.u32 	[%rd4+5376], %r9;
	.loc	15	113	0
	bar.sync 	0;
	.loc	15	115	0
	mov.u16 	%rh1, %ntid.x;
	mov.u16 	%rh2, %ctaid.x;
	mul.wide.u16 	%r10, %rh1, %rh2;
	add.u32 	%r11, %r10, %r1;
	mov.s32 	%r12, %r11;
	ld.param.u32 	%r13, [__cudaparm_histogram256Kernel_dataCount];
	setp.ge.u32 	%p1, %r11, %r13;
	@%p1 bra 	$Lt_0_7426;
	shr.u32 	%r14, %r1, 5;
	shl.b32 	%r15, %r1, 27;
	mov.u16 	%rh3, %nctaid.x;
	mul.wide.u16 	%r16, %rh3, %rh1;
	cvt.s64.u32 	%rd5, %r16;
	ld.param.u64 	%rd6, [__cudaparm_histogram256Kernel_d_Data];
	cvt.u64.u32 	%rd7, %r11;
	mul.wide.u32 	%rd8, %r11, 4;
	add.u64 	%rd9, %rd6, %rd8;
	mul.wide.u32 	%rd10, %r16, 4;
	mul.lo.u32 	%r17, %r14, 256;
	cvt.u64.u32 	%rd11, %r17;
	mul.wide.u32 	%rd12, %r17, 4;
	add.u64 	%rd13, %rd1, %rd12;
$Lt_0_7938:
 //<loop> Loop body line 115, nesting depth: 1, estimated iterations: unknown
	.loc	15	117	0
	ld.global.u32 	%r18, [%rd9+0];
	and.b32 	%r19, %r18, 255;
	cvt.u64.u32 	%rd14, %r19;
	mul.wide.u32 	%rd15, %r19, 4;
	add.u64 	%rd16, %rd13, %rd15;
$Lt_0_8450:
	.loc	15	118	0
	ld.volatile.shared.u32 	%r20, [%rd16+0];
	and.b32 	%r21, %r20, 134217727;
	add.u32 	%r22, %r21, 1;
	or.b32 	%r23, %r15, %r22;
	st.volatile.shared.u32 	[%rd16+0], %r23;
	ld.volatile.shared.u32 	%r24, [%rd16+0];
	setp.ne.u32 	%p2, %r24, %r23;
	@%p2 bra 	$Lt_0_8450;
	shl.b32 	%r25, %r18, 16;
	shr.u32 	%r26, %r25, 24;
	cvt.u64.u32 	%rd17, %r26;
	mul.wide.u32 	%rd18, %r26, 4;
	add.u64 	%rd19, %rd13, %rd18;
$Lt_0_9218:
	ld.volatile.shared.u32 	%r27, [%rd19+0];
	and.b32 	%r28, %r27, 134217727;
	add.u32 	%r29, %r28, 1;
	or.b32 	%r30, %r15, %r29;
	st.volatile.shared.u32 	[%rd19+0], %r30;
	ld.volatile.shared.u32 	%r31, [%rd19+0];
	setp.ne.u32 	%p3, %r31, %r30;
	@%p3 bra 	$Lt_0_9218;
	shl.b32 	%r32, %r18, 8;
	shr.u32 	%r33, %r32, 24;
	cvt.u64.u32 	%rd20, %r33;
	mul.wide.u32 	%rd21, %r33, 4;
	add.u64 	%rd22, %rd13, %rd21;
$Lt_0_9986:
	ld.volatile.shared.u32 	%r34, [%rd22+0];
	and.b32 	%r35, %r34, 134217727;
	add.u32 	%r36, %r35, 1;
	or.b32 	%r37, %r15, %r36;
	st.volatile.shared.u32 	[%rd22+0], %r37;
	ld.volatile.shared.u32 	%r38, [%rd22+0];
	setp.ne.u32 	%p4, %r38, %r37;
	@%p4 bra 	$Lt_0_9986;
	shr.u32 	%r39, %r18, 24;
	cvt.u64.u32 	%rd23, %r39;
	mul.wide.u32 	%rd24, %r39, 4;
	add.u64 	%rd25, %rd13, %rd24;
$Lt_0_10754:
	ld.volatile.shared.u32 	%r40, [%rd25+0];
	and.b32 	%r41, %r40, 134217727;
	add.u32 	%r42, %r41, 1;
	or.b32 	%r43, %r15, %r42;
	st.volatile.shared.u32 	[%rd25+0], %r43;
	ld.volatile.shared.u32 	%r44, [%rd25+0];
	setp.ne.u32 	%p5, %r44, %r43;
	@%p5 bra 	$Lt_0_10754;
	add.u32 	%r12, %r16, %r12;
	add.u64 	%rd9, %rd9, %rd10;
	.loc	15	115	0
	ld.param.u32 	%r13, [__cudaparm_histogram256Kernel_dataCount];
	.loc	15	118	0
	setp.lt.u32 	%p6, %r12, %r13;
	@%p6 bra 	$Lt_0_7938;
$Lt_0_7426:
	.loc	15	122	0
	bar.sync 	0;
	.loc	15	124	0
	mov.s32 	%r45, %r1;
	mov.u32 	%r46, 255;
	setp.gt.u32 	%p7, %r1, %r46;
	@%p7 bra 	$Lt_0_11522;
	mov.u32 	%r47, 447;
	sub.u32 	%r48, %r47, %r1;
	mov.s32 	%r49, -1431655765;
	mov.s32 	%r50, 0;
	setp.lt.s32 	%p8, %r48, %r50;
	abs.s32 	%r51, %r48;
	mul.hi.u32 	%r52, %r51, %r49;
	shr.s32 	%r53, %r52, 7;
	@%p8 sub.s32 	%r53, %r50, %r53;
	mov.s32 	%r54, %r53;
	mul.wide.u16 	%r55, %rh2, 256;
	add.u32 	%r56, %r55, %r1;
	mov.s64 	%rd26, %rd4;
	ld.param.u64 	%rd27, [__cudaparm_histogram256Kernel_d_PartialHistograms];
	mov.s32 	%r57, %r54;
$Lt_0_12034:
 //<loop> Loop body line 124, nesting depth: 1, estimated iterations: unknown
	.loc	15	133	0
	ld.shared.u32 	%r58, [%rd26+0];
	and.b32 	%r59, %r58, 134217727;
	ld.shared.u32 	%r60, [%rd26+1024];
	and.b32 	%r61, %r60, 134217727;
	add.u32 	%r62, %r59, %r61;
	ld.shared.u32 	%r63, [%rd26+2048];
	and.b32 	%r64, %r63, 134217727;
	ld.shared.u32 	%r65, [%rd26+3072];
	and.b32 	%r66, %r65, 134217727;
	add.u32 	%r67, %r64, %r66;
	add.u32 	%r68, %r62, %r67;
	ld.shared.u32 	%r69, [%rd26+4096];
	and.b32 	%r70, %r69, 134217727;
	ld.shared.u32 	%r71, [%rd26+5120];
	and.b32 	%r72, %r71, 134217727;
	add.u32 	%r73, %r70, %r72;
	add.u32 	%r74, %r68, %r73;
	cvt.u64.u32 	%rd28, %r56;
	mul.wide.u32 	%rd29, %r56, 4;
	.loc	15	124	0
	ld.param.u64 	%rd27, [__cudaparm_histogram256Kernel_d_PartialHistograms];
	.loc	15	133	0
	add.u64 	%rd30, %rd27, %rd29;
	st.global.u32 	[%rd30+0], %r74;
	add.u32 	%r45, %r45, 192;
	add.u32 	%r56, %r56, 192;
	add.u64 	%rd26, %rd26, 768;
	mov.u32 	%r75, 255;
	setp.le.u32 	%p9, %r45, %r75;
	@%p9 bra 	$Lt_0_12034;
$Lt_0_11522:
	.loc	15	135	0
	exit;
$LDWend_histogram256Kernel:
	} // histogram256Kernel

	.entry mergeHistogram256Kernel (
		.param .u64 __cudaparm_mergeHistogram256Kernel_d_Histogram,
		.param .u64 __cudaparm_mergeHistogram256Kernel_d_PartialHistograms,
		.param .u32 __cudaparm_mergeHistogram256Kernel_histogramCount)
	{
	.reg .u32 %r<26>;
	.reg .u64 %rd<18>;
	.reg .pred %p<7>;
	.shared .align 4 .b8 __cuda___cuda_local_var_14883_34_non_const_data6188[1024];
	.loc	15	148	0
$LDWbegin_mergeHistogram256Kernel:
	.loc	15	153	0
	cvt.u32.u16 	%r1, %tid.x;
	ld.param.u32 	%r2, [__cudaparm_mergeHistogram256Kernel_histogramCount];
	setp.ge.u32 	%p1, %r1, %r2;
	@%p1 bra 	$Lt_1_6914;
	ld.param.u32 	%r2, [__cudaparm_mergeHistogram256Kernel_histogramCount];
	sub.u32 	%r3, %r2, %r1;
	add.u32 	%r4, %r3, 255;
	shr.s32 	%r5, %r4, 31;
	mov.s32 	%r6, 255;
	and.b32 	%r7, %r5, %r6;
	add.s32 	%r8, %r7, %r4;
	shr.s32 	%r9, %r8, 8;
	cvt.u64.u16 	%rd1, %ctaid.x;
	cvt.u32.u64 	%r10, %rd1;
	mul.lo.u32 	%r11, %r1, 256;
	mul.lo.u32 	%r12, %r2, 256;
	add.u32 	%r13, %r10, %r11;
	ld.param.u64 	%rd2, [__cudaparm_mergeHistogram256Kernel_d_PartialHistograms];
	mov.u32 	%r14, 0;
	mov.s32 	%r15, %r9;
$Lt_1_4354:
 //<loop> Loop body line 153, nesting depth: 1, estimated iterations: unknown
	.loc	15	155	0
	cvt.u64.u32 	%rd3, %r13;
	mul.wide.u32 	%rd4, %r13, 4;
	.loc	15	153	0
	ld.param.u64 	%rd2, [__cudaparm_mergeHistogram256Kernel_d_PartialHistograms];
	.loc	15	155	0
	add.u64 	%rd5, %rd2, %rd4;
	ld.global.u32 	%r16, [%rd5+0];
	add.u32 	%r14, %r16, %r14;
	add.u32 	%r11, %r11, 65536;
	add.u32 	%r13, %r13, 65536;
	setp.lt.u32 	%p2, %r11, %r12;
	@%p2 bra 	$Lt_1_4354;
	bra.uni 	$Lt_1_3842;
$Lt_1_6914:
	mov.u32 	%r14, 0;
$Lt_1_3842:
	mov.u64 	%rd6, __cuda___cuda_local_var_14883_34_non_const_data6188;
	.loc	15	159	0
	cvt.u64.u32 	%rd7, %r1;
	mul.wide.u32 	%rd8, %r1, 4;
	add.u64 	%rd9, %rd6, %rd8;
	st.shared.u32 	[%rd9+0], %r14;
	mov.u32 	%r17, 128;
$Lt_1_5378:
 //<loop> Loop body line 159, nesting depth: 1, estimated iterations: unknown
	.loc	15	163	0
	bar.sync 	0;
	setp.ge.u32 	%p3, %r1, %r17;
	@%p3 bra 	$Lt_1_5634;
	.loc	15	167	0
	ld.shared.u32 	%r18, [%rd9+0];
	add.u32 	%r19, %r1, %r17;
	cvt.u64.u32 	%rd10, %r19;
	mul.wide.u32 	%rd11, %r19, 4;
	add.u64 	%rd12, %rd6, %rd11;
	ld.shared.u32 	%r20, [%rd12+0];
	add.u32 	%r21, %r18, %r20;
	st.shared.u32 	[%rd9+0], %r21;
$Lt_1_5634:
	.loc	15	161	0
	shr.u32 	%r17, %r17, 1;
	mov.u32 	%r22, 0;
	setp.ne.u32 	%p4, %r17, %r22;
	@%p4 bra 	$Lt_1_5378;
	mov.u32 	%r23, 0;
	setp.ne.u32 	%p5, %r1, %r23;
	@%p5 bra 	$Lt_1_6402;
	.loc	15	173	0
	ld.shared.u32 	%r24, [__cuda___cuda_local_var_14883_34_non_const_data6188+0];
	ld.param.u64 	%rd13, [__cudaparm_mergeHistogram256Kernel_d_Histogram];
	cvt.u64.u16 	%rd14, %ctaid.x;
	mul.lo.u64 	%rd15, %rd14, 4;
	add.u64 	%rd16, %rd13, %rd15;
	st.global.u32 	[%rd16+0], %r24;
$Lt_1_6402:
	.loc	15	175	0
	exit;
$LDWend_mergeHistogram256Kernel:
	} // mergeHistogram256Kernel



// ===== COMPILED SASS (sm_100) =====

	.target	sm_100

	.elftype	@"ET_EXEC"


//--------------------- .note.nv.tkinfo           --------------------------
	.section	.note.nv.tkinfo,"",@"SHT_NOTE"
	.sectionflags	@"SHF_NOTE_NV_TKINFO"
	.tkinfo
        /*0018*/ 	.word	0x00000002
        /*0030*/ 	.string	""
        /*0030*/ 	.string	"ptxas"
        /*0030*/ 	.string	"Cuda compilation tools, release 13.0, V13.0.88"
        /*0030*/ 	.string	"Build cuda_13.0.r13.0/compiler.36424714_0"
        /*0030*/ 	.string	"-arch sm_100 "



//--------------------- .note.nv.cuinfo           --------------------------
	.section	.note.nv.cuinfo,"",@"SHT_NOTE"
	.sectionflags	@"SHF_NOTE_NV_CUINFO"
        /*0018*/ 	.short	0x0002
        /*001a*/ 	.short	0x000a
        /*001c*/ 	.short	0x0082
	.zero		2


//--------------------- .nv.info                  --------------------------
	.section	.nv.info,"",@"SHT_CUDA_INFO"
	.align	4


	//----- nvinfo : EIATTR_REGCOUNT
	.align		4
        /*0000*/ 	.byte	0x04, 0x2f
        /*0002*/ 	.short	(.L_1 - .L_0)
	.align		4
.L_0:
        /*0004*/ 	.word	index@(histogram256Kernel)
        /*0008*/ 	.word	0x0000001d


	//----- nvinfo : EIATTR_FRAME_SIZE
	.align		4
.L_1:
        /*000c*/ 	.byte	0x04, 0x11
        /*000e*/ 	.short	(.L_3 - .L_2)
	.align		4
.L_2:
        /*0010*/ 	.word	index@(histogram256Kernel)
        /*0014*/ 	.word	0x00000000


	//----- nvinfo : EIATTR_REGCOUNT
	.align		4
.L_3:
        /*0018*/ 	.byte	0x04, 0x2f
        /*001a*/ 	.short	(.L_5 - .L_4)
	.align		4
.L_4:
        /*001c*/ 	.word	index@(mergeHistogram256Kernel)
        /*0020*/ 	.word	0x00000013


	//----- nvinfo : EIATTR_FRAME_SIZE
	.align		4
.L_5:
        /*0024*/ 	.byte	0x04, 0x11
        /*0026*/ 	.short	(.L_7 - .L_6)
	.align		4
.L_6:
        /*0028*/ 	.word	index@(mergeHistogram256Kernel)
        /*002c*/ 	.word	0x00000000


	//----- nvinfo : EIATTR_MIN_STACK_SIZE
	.align		4
.L_7:
        /*0030*/ 	.byte	0x04, 0x12
        /*0032*/ 	.short	(.L_9 - .L_8)
	.align		4
.L_8:
        /*0034*/ 	.word	index@(mergeHistogram256Kernel)
        /*0038*/ 	.word	0x00000000


	//----- nvinfo : EIATTR_MIN_STACK_SIZE
	.align		4
.L_9:
        /*003c*/ 	.byte	0x04, 0x12
        /*003e*/ 	.short	(.L_11 - .L_10)
	.align		4
.L_10:
        /*0040*/ 	.word	index@(histogram256Kernel)
        /*0044*/ 	.word	0x00000000
.L_11:


//--------------------- .nv.compat                --------------------------
	.section	.nv.compat,"",@"SHT_CUDA_COMPAT_INFO"
	.align	4
        /*0000*/ 	.byte	0x02, 0x09, 0x00, 0x00, 0x02, 0x02, 0x01, 0x00, 0x02, 0x05, 0x05, 0x00, 0x03, 0x07, 0x01, 0x01
        /*0010*/ 	.byte	0x02, 0x03, 0x00, 0x00, 0x02, 0x06, 0x01, 0x00, 0x04, 0x0b, 0x08, 0x00, 0x09, 0x00, 0x00, 0x00
        /*0020*/ 	.byte	0x00, 0x00, 0x00, 0x00


//--------------------- .nv.info.mergeHistogram256Kernel --------------------------
	.section	.nv.info.mergeHistogram256Kernel,"",@"SHT_CUDA_INFO"
	.sectionflags	@""
	.align	4


	//----- nvinfo : EIATTR_CUDA_API_VERSION
	.align		4
        /*0000*/ 	.byte	0x04, 0x37
        /*0002*/ 	.short	(.L_13 - .L_12)
.L_12:
        /*0004*/ 	.word	0x00000082


	//----- nvinfo : EIATTR_KPARAM_INFO
	.align		4
.L_13:
        /*0008*/ 	.byte	0x04, 0x17
        /*000a*/ 	.short	(.L_15 - .L_14)
.L_14:
        /*000c*/ 	.word	0x00000000
        /*0010*/ 	.short	0x0002
        /*0012*/ 	.short	0x0010
        /*0014*/ 	.byte	0x00, 0xf0, 0x11, 0x00


	//----- nvinfo : EIATTR_KPARAM_INFO
	.align		4
.L_15:
        /*0018*/ 	.byte	0x04, 0x17
        /*001a*/ 	.short	(.L_17 - .L_16)
.L_16:
        /*001c*/ 	.word	0x00000000
        /*0020*/ 	.short	0x0001
        /*0022*/ 	.short	0x0008
        /*0024*/ 	.byte	0x00, 0xf0, 0x21, 0x00


	//----- nvinfo : EIATTR_KPARAM_INFO
	.align		4
.L_17:
        /*0028*/ 	.byte	0x04, 0x17
        /*002a*/ 	.short	(.L_19 - .L_18)
.L_18:
        /*002c*/ 	.word	0x00000000
        /*0030*/ 	.short	0x0000
        /*0032*/ 	.short	0x0000
        /*0034*/ 	.byte	0x00, 0xf0, 0x21, 0x00


	//----- nvinfo : EIATTR_SPARSE_MMA_MASK
	.align		4
.L_19:
        /*0038*/ 	.byte	0x03, 0x50
        /*003a*/ 	.short	0x0000


	//----- nvinfo : EIATTR_MAXREG_COUNT
	.align		4
        /*003c*/ 	.byte	0x03, 0x1b
        /*003e*/ 	.short	0x00ff


	//----- nvinfo : EIATTR_NUM_BARRIERS
	.align		4
        /*0040*/ 	.byte	0x02, 0x4c
        /*0042*/ 	.byte	0x01
	.zero		1


	//----- nvinfo : EIATTR_MERCURY_ISA_VERSION
	.align		4
        /*0044*/ 	.byte	0x03, 0x5f
        /*0046*/ 	.short	0x0101


	//----- nvinfo : EIATTR_VRC_CTA_INIT_COUNT
	.align		4
        /*0048*/ 	.byte	0x02, 0x4a
	.zero		1
	.zero		1


	//----- nvinfo : EIATTR_EXIT_INSTR_OFFSETS
	.align		4
        /*004c*/ 	.byte	0x04, 0x1c
        /*004e*/ 	.short	(.L_21 - .L_20)


	//   ....[0]....
.L_20:
        /*0050*/ 	.word	0x000005b0


	//   ....[1]....
        /*0054*/ 	.word	0x000006a0


	//----- nvinfo : EIATTR_CRS_STACK_SIZE
	.align		4
.L_21:
        /*0058*/ 	.byte	0x04, 0x1e
        /*005a*/ 	.short	(.L_23 - .L_22)
.L_22:
        /*005c*/ 	.word	0x00000000


	//----- nvinfo : EIATTR_CBANK_PARAM_SIZE
	.align		4
.L_23:
        /*0060*/ 	.byte	0x03, 0x19
        /*0062*/ 	.short	0x0014


	//----- nvinfo : EIATTR_PARAM_CBANK
	.align		4
        /*0064*/ 	.byte	0x04, 0x0a
        /*0066*/ 	.short	(.L_25 - .L_24)
	.align		4
.L_24:
        /*0068*/ 	.word	index@(.nv.constant0.mergeHistogram256Kernel)
        /*006c*/ 	.short	0x0380
        /*006e*/ 	.short	0x0014


	//----- nvinfo : EIATTR_SW_WAR
	.align		4
.L_25:
        /*0070*/ 	.byte	0x04, 0x36
        /*0072*/ 	.short	(.L_27 - .L_26)
.L_26:
        /*0074*/ 	.word	0x00000008
.L_27:


//--------------------- .nv.info.histogram256Kernel --------------------------
	.section	.nv.info.histogram256Kernel,"",@"SHT_CUDA_INFO"
	.sectionflags	@""
	.align	4


	//----- nvinfo : EIATTR_CUDA_API_VERSION
	.align		4
        /*0000*/ 	.byte	0x04, 0x37
        /*0002*/ 	.short	(.L_29 - .L_28)
.L_28:
        /*0004*/ 	.word	0x00000082


	//----- nvinfo : EIATTR_KPARAM_INFO
	.align		4
.L_29:
        /*0008*/ 	.byte	0x04, 0x17
        /*000a*/ 	.short	(.L_31 - .L_30)
.L_30:
        /*000c*/ 	.word	0x00000000
        /*0010*/ 	.short	0x0002
        /*0012*/ 	.short	0x0010
        /*0014*/ 	.byte	0x00, 0xf0, 0x11, 0x00


	//----- nvinfo : EIATTR_KPARAM_INFO
	.align		4
.L_31:
        /*0018*/ 	.byte	0x04, 0x17
        /*001a*/ 	.short	(.L_33 - .L_32)
.L_32:
        /*001c*/ 	.word	0x00000000
        /*0020*/ 	.short	0x0001
        /*0022*/ 	.short	0x0008
        /*0024*/ 	.byte	0x00, 0xf0, 0x21, 0x00


	//----- nvinfo : EIATTR_KPARAM_INFO
	.align		4
.L_33:
        /*0028*/ 	.byte	0x04, 0x17
        /*002a*/ 	.short	(.L_35 - .L_34)
.L_34:
        /*002c*/ 	.word	0x00000000
        /*0030*/ 	.short	0x0000
        /*0032*/ 	.short	0x0000
        /*0034*/ 	.byte	0x00, 0xf0, 0x21, 0x00


	//----- nvinfo : EIATTR_SPARSE_MMA_MASK
	.align		4
.L_35:
        /*0038*/ 	.byte	0x03, 0x50
        /*003a*/ 	.short	0x0000


	//----- nvinfo : EIATTR_MAXREG_COUNT
	.align		4
        /*003c*/ 	.byte	0x03, 0x1b
        /*003e*/ 	.short	0x00ff


	//----- nvinfo : EIATTR_NUM_BARRIERS
	.align		4
        /*0040*/ 	.byte	0x02, 0x4c
        /*0042*/ 	.byte	0x01
	.zero		1


	//----- nvinfo : EIATTR_MERCURY_ISA_VERSION
	.align		4
        /*0044*/ 	.byte	0x03, 0x5f
        /*0046*/ 	.short	0x0101


	//----- nvinfo : EIATTR_VRC_CTA_INIT_COUNT
	.align		4
        /*0048*/ 	.byte	0x02, 0x4a
	.zero		1
	.zero		1


	//----- nvinfo : EIATTR_EXIT_INSTR_OFFSETS
	.align		4
        /*004c*/ 	.byte	0x04, 0x1c
        /*004e*/ 	.short	(.L_37 - .L_36)


	//   ....[0]....
.L_36:
        /*0050*/ 	.word	0x000005f0


	//   ....[1]....
        /*0054*/ 	.word	0x00001010


	//   ....[2]....
        /*0058*/ 	.word	0x00001140


	//----- nvinfo : EIATTR_CRS_STACK_SIZE
	.align		4
.L_37:
        /*005c*/ 	.byte	0x04, 0x1e
        /*005e*/ 	.short	(.L_39 - .L_38)
.L_38:
        /*0060*/ 	.word	0x00000000


	//----- nvinfo : EIATTR_CBANK_PARAM_SIZE
	.align		4
.L_39:
        /*0064*/ 	.byte	0x03, 0x19
        /*0066*/ 	.short	0x0014


	//----- nvinfo : EIATTR_PARAM_CBANK
	.align		4
        /*0068*/ 	.byte	0x04, 0x0a
        /*006a*/ 	.short	(.L_41 - .L_40)
	.align		4
.L_40:
        /*006c*/ 	.word	index@(.nv.constant0.histogram256Kernel)
        /*0070*/ 	.short	0x0380
        /*0072*/ 	.short	0x0014


	//----- nvinfo : EIATTR_SW_WAR
	.align		4
.L_41:
        /*0074*/ 	.byte	0x04, 0x36
        /*0076*/ 	.short	(.L_43 - .L_42)
.L_42:
        /*0078*/ 	.word	0x00000008
.L_43:


//--------------------- .nv.callgraph             --------------------------
	.section	.nv.callgraph,"",@"SHT_CUDA_CALLGRAPH"
	.align	4
	.sectionentsize	8
	.align		4
        /*0000*/ 	.word	0x00000000
	.align		4
        /*0004*/ 	.word	0xffffffff
	.align		4
        /*0008*/ 	.word	0x00000000
	.align		4
        /*000c*/ 	.word	0xfffffffe
	.align		4
        /*0010*/ 	.word	0x00000000
	.align		4
        /*0014*/ 	.word	0xfffffffd
	.align		4
        /*0018*/ 	.word	0x00000000
	.align		4
        /*001c*/ 	.word	0xfffffffc


//--------------------- .text.mergeHistogram256Kernel --------------------------
	.section	.text.mergeHistogram256Kernel,"ax",@progbits
	.align	128
.text.mergeHistogram256Kernel:
        .type           mergeHistogram256Kernel,@function
        .size           mergeHistogram256Kernel,(.L_x_29 - mergeHistogram256Kernel)
        .other          mergeHistogram256Kernel,@"STO_CUDA_ENTRY STV_DEFAULT"
mergeHistogram256Kernel:
[----:B------:R-:W-:Y:S01]  /*0000*/  LDC R1, c[0x0][0x37c] ;  /* 0x0000df00ff017b82 */ /* 0x000fe20000000800 */
[----:B------:R-:W0:Y:S07]  /*0010*/  S2R R0, SR_TID.X ;  /* 0x0000000000007919 */ /* 0x000e2e0000002100 */
[----:B------:R-:W1:Y:S01]  /*0020*/  LDC R3, c[0x0][0x390] ;  /* 0x0000e400ff037b82 */ /* 0x000e620000000800 */
[----:B------:R-:W2:Y:S01]  /*0030*/  LDCU.64 UR8, c[0x0][0x358] ;  /* 0x00006b00ff0877ac */ /* 0x000ea20008000a00 */
[----:B------:R-:W-:Y:S01]  /*0040*/  BSSY.RECONVERGENT B0, `(.L_x_0) ;  /* 0x0000044000007945 */ /* 0x000fe20003800200 */
[----:B0-----:R-:W-:-:S04]  /*0050*/  LOP3.LUT R0, R0, 0xffff, RZ, 0xc0, !PT ;  /* 0x0000ffff00007812 */ /* 0x001fc800078ec0ff */
[----:B-1----:R-:W-:-:S13]  /*0060*/  ISETP.GE.U32.AND P0, PT, R0, R3, PT ;  /* 0x000000030000720c */ /* 0x002fda0003f06070 */
[----:B--2---:R-:W-:Y:S05]  /*0070*/  @P0 BRA `(.L_x_1) ;  /* 0x0000000000fc0947 */ /* 0x004fea0003800000 */
[----:B------:R-:W-:Y:S01]  /*0080*/  IMAD.SHL.U32 R4, R3, 0x100, RZ ;  /* 0x0000010003047824 */ /* 0x000fe200078e00ff */
[----:B------:R-:W0:Y:S01]  /*0090*/  S2UR UR4, SR_CTAID.X ;  /* 0x00000000000479c3 */ /* 0x000e220000002500 */
[----:B------:R-:W-:-:S05]  /*00a0*/  IMAD.SHL.U32 R5, R0, 0x100, RZ ;  /* 0x0000010000057824 */ /* 0x000fca00078e00ff */
[----:B------:R-:W-:-:S13]  /*00b0*/  ISETP.GE.U32.AND P2, PT, R5, R4, PT ;  /* 0x000000040500720c */ /* 0x000fda0003f46070 */
[----:B------:R-:W1:Y:S01]  /*00c0*/  @P2 LDC.64 R6, c[0x0][0x388] ;  /* 0x0000e200ff062b82 */ /* 0x000e620000000a00 */
[----:B0-----:R-:W-:-:S06]  /*00d0*/  ULOP3.LUT UR4, UR4, 0xffff, URZ, 0xc0, !UPT ;  /* 0x0000ffff04047892 */ /* 0x001fcc000f8ec0ff */
[----:B------:R-:W-:-:S04]  /*00e0*/  VIADD R2, R5, UR4 ;  /* 0x0000000405027c36 */ /* 0x000fc80008000000 */
[----:B-1----:R-:W-:-:S06]  /*00f0*/  @P2 IMAD.WIDE.U32 R6, R2, 0x4, R6 ;  /* 0x0000000402062825 */ /* 0x002fcc00078e0006 */
[----:B------:R-:W2:Y:S01]  /*0100*/  @P2 LDG.E R6, desc[UR8][R6.64] ;  /* 0x0000000806062981 */ /* 0x000ea2000c1e1900 */
[----:B------:R-:W-:Y:S01]  /*0110*/  @P2 IADD3 R5, PT, PT, R5, 0x10000, RZ ;  /* 0x0001000005052810 */ /* 0x000fe20007ffe0ff */
[----:B------:R-:W-:Y:S01]  /*0120*/  BSSY.RECONVERGENT B1, `(.L_x_2) ;  /* 0x000001d000017945 */ /* 0x000fe20003800200 */
[----:B------:R-:W-:Y:S01]  /*0130*/  PLOP3.LUT P0, PT, P2, PT, PT, 0x8, 0x80 ;  /* 0x000000000080781c */ /* 0x000fe2000170e170 */
[----:B------:R-:W-:Y:S01]  /*0140*/  @P2 VIADD R2, R2, 0x10000 ;  /* 0x0001000002022836 */ /* 0x000fe20000000000 */
[C---:B------:R-:W-:Y:S01]  /*0150*/  ISETP.GT.U32.AND P1, PT, R4.reuse, R5, PT ;  /* 0x000000050400720c */ /* 0x040fe20003f24070 */
[----:B------:R-:W-:-:S05]  /*0160*/  IMAD.IADD R3, R4, 0x1, -R5 ;  /* 0x0000000104037824 */ /* 0x000fca00078e0a05 */
[----:B------:R-:W-:Y:S01]  /*0170*/  ISETP.LE.U32.OR P1, PT, R3, 0x30000, !P1 ;  /* 0x000300000300780c */ /* 0x000fe20004f23470 */
[----:B------:R-:W-:-:S05]  /*0180*/  IMAD.MOV.U32 R3, RZ, RZ, RZ ;  /* 0x000000ffff037224 */ /* 0x000fca00078e00ff */
[----:B--2---:R-:W-:-:S07]  /*0190*/  @P2 IADD3 R3, PT, PT, R3, R6, RZ ;  /* 0x0000000603032210 */ /* 0x004fce0007ffe0ff */
[----:B------:R-:W-:Y:S05]  /*01a0*/  @P1 BRA `(.L_x_3) ;  /* 0x0000000000501947 */ /* 0x000fea0003800000 */
[----:B------:R-:W0:Y:S01]  /*01b0*/  LDC.64 R6, c[0x0][0x388] ;  /* 0x0000e200ff067b82 */ /* 0x000e220000000a00 */
[----:B------:R-:W-:Y:S01]  /*01c0*/  PLOP3.LUT P0, PT, PT, PT, PT, 0x8, 0x80 ;  /* 0x000000000080781c */ /* 0x000fe20003f0e170 */
[----:B------:R-:W-:-:S12]  /*01d0*/  VIADD R16, R4, 0xfffd0000 ;  /* 0xfffd000004107836 */ /* 0x000fd80000000000 */
.L_x_4:
[C---:B------:R-:W-:Y:S01]  /*01e0*/  IADD3 R11, PT, PT, R2.reuse, 0x10000, RZ ;  /* 0x00010000020b7810 */ /* 0x040fe20007ffe0ff */
[----:B0-----:R-:W-:-:S04]  /*01f0*/  IMAD.WIDE.U32 R8, R2, 0x4, R6 ;  /* 0x0000000402087825 */ /* 0x001fc800078e0006 */
[C---:B------:R-:W-:Y:S02]  /*0200*/  VIADD R13, R2.reuse, 0x20000 ;  /* 0x00020000020d7836 */ /* 0x040fe40000000000 */
[----:B------:R-:W-:Y:S01]  /*0210*/  VIADD R15, R2, 0x30000 ;  /* 0x00030000020f7836 */ /* 0x000fe20000000000 */
[----:B------:R-:W2:Y:S01]  /*0220*/  LDG.E R8, desc[UR8][R8.64] ;  /* 0x0000000808087981 */ /* 0x000ea2000c1e1900 */
[----:B------:R-:W-:-:S04]  /*0230*/  IMAD.WIDE.U32 R10, R11, 0x4, R6 ;  /* 0x000000040b0a7825 */ /* 0x000fc800078e0006 */
[--C-:B------:R-:W-:Y:S02]  /*0240*/  IMAD.WIDE.U32 R12, R13, 0x4, R6.reuse ;  /* 0x000000040d0c7825 */ /* 0x100fe400078e0006 */
[----:B------:R-:W2:Y:S02]  /*0250*/  LDG.E R10, desc[UR8][R10.64] ;  /* 0x000000080a0a7981 */ /* 0x000ea4000c1e1900 */
[----:B------:R-:W-:Y:S02]  /*0260*/  IMAD.WIDE.U32 R14, R15, 0x4, R6 ;  /* 0x000000040f0e7825 */ /* 0x000fe400078e0006 */
[----:B------:R-:W3:Y:S04]  /*0270*/  LDG.E R12, desc[UR8][R12.64] ;  /* 0x000000080c0c7981 */ /* 0x000ee8000c1e1900 */
[----:B------:R-:W3:Y:S01]  /*0280*/  LDG.E R14, desc[UR8][R14.64] ;  /* 0x000000080e0e7981 */ /* 0x000ee2000c1e1900 */
[----:B------:R-:W-:-:S04]  /*0290*/  IADD3 R5, PT, PT, R5, 0x40000, RZ ;  /* 0x0004000005057810 */ /* 0x000fc80007ffe0ff */
[----:B------:R-:W-:Y:S01]  /*02a0*/  ISETP.GE.U32.AND P1, PT, R5, R16, PT ;  /* 0x000000100500720c */ /* 0x000fe20003f26070 */
[----:B------:R-:W-:Y:S01]  /*02b0*/  VIADD R2, R2, 0x40000 ;  /* 0x0004000002027836 */ /* 0x000fe20000000000 */
[----:B--2---:R-:W-:-:S04]  /*02c0*/  IADD3 R3, PT, PT, R10, R8, R3 ;  /* 0x000000080a037210 */ /* 0x004fc80007ffe003 */
[----:B---3--:R-:W-:-:S07]  /*02d0*/  IADD3 R3, PT, PT, R14, R12, R3 ;  /* 0x0000000c0e037210 */ /* 0x008fce0007ffe003 */
[----:B------:R-:W-:Y:S05]  /*02e0*/  @!P1 BRA `(.L_x_4) ;  /* 0xfffffffc00bc9947 */ /* 0x000fea000383ffff */
.L_x_3:
[----:B------:R-:W-:Y:S05]  /*02f0*/  BSYNC.RECONVERGENT B1 ;  /* 0x0000000000017941 */ /* 0x000fea0003800200 */
.L_x_2:
[C---:B------:R-:W-:Y:S01]  /*0300*/  IMAD.IADD R6, R4.reuse, 0x1, -R5 ;  /* 0x0000000104067824 */ /* 0x040fe200078e0a05 */
[----:B------:R-:W-:Y:S01]  /*0310*/  ISETP.GT.U32.AND P1, PT, R4, R5, PT ;  /* 0x000000050400720c */ /* 0x000fe20003f24070 */
[----:B------:R-:W-:Y:S03]  /*0320*/  BSSY.RECONVERGENT B1, `(.L_x_5) ;  /* 0x000000d000017945 */ /* 0x000fe60003800200 */
[----:B------:R-:W-:-:S13]  /*0330*/  ISETP.LE.U32.OR P1, PT, R6, 0x10000, !P1 ;  /* 0x000100000600780c */ /* 0x000fda0004f23470 */
[----:B------:R-:W-:Y:S05]  /*0340*/  @P1 BRA `(.L_x_6) ;  /* 0x0000000000281947 */ /* 0x000fea0003800000 */
[----:B------:R-:W0:Y:S01]  /*0350*/  LDC.64 R6, c[0x0][0x388] ;  /* 0x0000e200ff067b82 */ /* 0x000e220000000a00 */
[C---:B------:R-:W-:Y:S01]  /*0360*/  IADD3 R11, PT, PT, R2.reuse, 0x10000, RZ ;  /* 0x00010000020b7810 */ /* 0x040fe20007ffe0ff */
[----:B0-----:R-:W-:-:S04]  /*0370*/  IMAD.WIDE.U32 R8, R2, 0x4, R6 ;  /* 0x0000000402087825 */ /* 0x001fc800078e0006 */
[----:B------:R-:W-:Y:S02]  /*0380*/  IMAD.WIDE.U32 R6, R11, 0x4, R6 ;  /* 0x000000040b067825 */ /* 0x000fe400078e0006 */
[----:B------:R-:W2:Y:S04]  /*0390*/  LDG.E R8, desc[UR8][R8.64] ;  /* 0x0000000808087981 */ /* 0x000ea8000c1e1900 */
[----:B------:R-:W2:Y:S01]  /*03a0*/  LDG.E R6, desc[UR8][R6.64] ;  /* 0x0000000806067981 */ /* 0x000ea2000c1e1900 */
[----:B------:R-:W-:Y:S01]  /*03b0*/  PLOP3.LUT P0, PT, PT, PT, PT, 0x8, 0x80 ;  /* 0x000000000080781c */ /* 0x000fe20003f0e170 */
[----:B------:R-:W-:Y:S02]  /*03c0*/  VIADD R5, R5, 0x20000 ;  /* 0x0002000005057836 */ /* 0x000fe40000000000 */
[----:B------:R-:W-:Y:S01]  /*03d0*/  VIADD R2, R2, 0x20000 ;  /* 0x0002000002027836 */ /* 0x000fe20000000000 */
[----:B--2---:R-:W-:-:S09]  /*03e0*/  IADD3 R3, PT, PT, R6, R8, R3 ;  /* 0x0000000806037210 */ /* 0x004fd20007ffe003 */
.L_x_6:
[----:B------:R-:W-:Y:S05]  /*03f0*/  BSYNC.RECONVERGENT B1 ;  /* 0x0000000000017941 */ /* 0x000fea0003800200 */
.L_x_5:
[----:B------:R-:W-:-:S13]  /*0400*/  ISETP.LT.U32.OR P0, PT, R5, R4, P0 ;  /* 0x000000040500720c */ /* 0x000fda0000701470 */
[----:B------:R-:W-:Y:S05]  /*0410*/  @!P0 BRA `(.L_x_7) ;  /* 0x0000000000188947 */ /* 0x000fea0003800000 */
[----:B------:R-:W0:Y:S02]  /*0420*/  LDC.64 R4, c[0x0][0x388] ;  /* 0x0000e200ff047b82 */ /* 0x000e240000000a00 */
[----:B0-----:R-:W-:-:S06]  /*0430*/  IMAD.WIDE.U32 R4, R2, 0x4, R4 ;  /* 0x0000000402047825 */ /* 0x001fcc00078e0004 */
[----:B------:R-:W2:Y:S02]  /*0440*/  LDG.E R4, desc[UR8][R4.64] ;  /* 0x0000000804047981 */ /* 0x000ea4000c1e1900 */
[----:B--2---:R-:W-:Y:S01]  /*0450*/  IADD3 R3, PT, PT, R3, R4, RZ ;  /* 0x0000000403037210 */ /* 0x004fe20007ffe0ff */
[----:B------:R-:W-:Y:S06]  /*0460*/  BRA `(.L_x_7) ;  /* 0x0000000000047947 */ /* 0x000fec0003800000 */
.L_x_1:
[----:B------:R-:W-:-:S07]  /*0470*/  IMAD.MOV.U32 R3, RZ, RZ, RZ ;  /* 0x000000ffff037224 */ /* 0x000fce00078e00ff */
.L_x_7:
[----:B------:R-:W-:Y:S05]  /*0480*/  BSYNC.RECONVERGENT B0 ;  /* 0x0000000000007941 */ /* 0x000fea0003800200 */
.L_x_0:
[----:B------:R-:W0:Y:S01]  /*0490*/  S2UR UR5, SR_CgaCtaId ;  /* 0x00000000000579c3 */ /* 0x000e220000008800 */
[----:B------:R-:W-:Y:S02]  /*04a0*/  UMOV UR4, 0x400 ;  /* 0x0000040000047882 */ /* 0x000fe40000000000 */
[----:B0-----:R-:W-:-:S03]  /*04b0*/  ULEA UR4, UR5, UR4, 0x18 ;  /* 0x0000000405047291 */ /* 0x001fc6000f8ec0ff */
[----:B------:R-:W-:-:S03]  /*04c0*/  UMOV UR5, 0x80 ;  /* 0x0000008000057882 */ /* 0x000fc60000000000 */
[----:B------:R-:W-:-:S05]  /*04d0*/  LEA R2, R0, UR4, 0x2 ;  /* 0x0000000400027c11 */ /* 0x000fca000f8e10ff */
[----:B------:R0:W-:Y:S02]  /*04e0*/  STS [R2], R3 ;  /* 0x0000000302007388 */ /* 0x0001e40000000800 */
.L_x_8:
[----:B------:R-:W-:Y:S01]  /*04f0*/  BAR.SYNC.DEFER_BLOCKING 0x0 ;  /* 0x0000000000007b1d */ /* 0x000fe20000010000 */
[----:B------:R-:W-:-:S13]  /*0500*/  ISETP.GE.U32.AND P0, PT, R0, UR5, PT ;  /* 0x0000000500007c0c */ /* 0x000fda000bf06070 */
[----:B01----:R-:W-:Y:S01]  /*0510*/  @!P0 VIADD R3, R0, UR5 ;  /* 0x0000000500038c36 */ /* 0x003fe20008000000 */
[----:B------:R-:W-:-:S04]  /*0520*/  USHF.R.U32.HI UR5, URZ, 0x1, UR5 ;  /* 0x00000001ff057899 */ /* 0x000fc80008011605 */
[----:B------:R-:W-:Y:S01]  /*0530*/  @!P0 LEA R4, R3, UR4, 0x2 ;  /* 0x0000000403048c11 */ /* 0x000fe2000f8e10ff */
[----:B------:R-:W-:Y:S01]  /*0540*/  UISETP.NE.U32.AND UP0, UPT, UR5, URZ, UPT ;  /* 0x000000ff0500728c */ /* 0x000fe2000bf05070 */
[----:B------:R-:W-:Y:S04]  /*0550*/  @!P0 LDS R3, [R2] ;  /* 0x0000000002038984 */ /* 0x000fe80000000800 */
[----:B------:R-:W0:Y:S02]  /*0560*/  @!P0 LDS R4, [R4] ;  /* 0x0000000004048984 */ /* 0x000e240000000800 */
[----:B0-----:R-:W-:-:S05]  /*0570*/  @!P0 IADD3 R3, PT, PT, R3, R4, RZ ;  /* 0x0000000403038210 */ /* 0x001fca0007ffe0ff */
[----:B------:R1:W-:Y:S01]  /*0580*/  @!P0 STS [R2], R3 ;  /* 0x0000000302008388 */ /* 0x0003e20000000800 */
[----:B------:R-:W-:Y:S05]  /*0590*/  BRA.U UP0, `(.L_x_8) ;  /* 0xfffffffd00d47547 */ /* 0x000fea000b83ffff */
[----:B------:R-:W-:-:S13]  /*05a0*/  ISETP.NE.U32.AND P0, PT, R0, RZ, PT ;  /* 0x000000ff0000720c */ /* 0x000fda0003f05070 */
[----:B------:R-:W-:Y:S05]  /*05b0*/  @P0 EXIT ;  /* 0x000000000000094d */ /* 0x000fea0003800000 */
[----:B------:R-:W0:Y:S01]  /*05c0*/  S2UR UR5, SR_CgaCtaId ;  /* 0x00000000000579c3 */ /* 0x000e220000008800 */
[----:B------:R-:W-:Y:S01]  /*05d0*/  UMOV UR4, 0x400 ;  /* 0x0000040000047882 */ /* 0x000fe20000000000 */
[----:B------:R-:W2:Y:S01]  /*05e0*/  LDCU.64 UR6, c[0x0][0x380] ;  /* 0x00007000ff0677ac */ /* 0x000ea20008000a00 */
[----:B0-----:R-:W-:-:S05]  /*05f0*/  ULEA UR4, UR5, UR4, 0x18 ;  /* 0x0000000405047291 */ /* 0x001fca000f8ec0ff */
[----:B------:R-:W0:Y:S04]  /*0600*/  S2UR UR5, SR_CTAID.X ;  /* 0x00000000000579c3 */ /* 0x000e280000002500 */
[----:B------:R-:W3:Y:S01]  /*0610*/  LDS R5, [UR4] ;  /* 0x00000004ff057984 */ /* 0x000ee20008000800 */
[----:B------:R-:W-:Y:S01]  /*0620*/  UMOV UR4, URZ ;  /* 0x000000ff00047c82 */ /* 0x000fe20008000000 */
[----:B0-----:R-:W-:-:S04]  /*0630*/  ULOP3.LUT UR5, UR5, 0xffff, URZ, 0xc0, !UPT ;  /* 0x0000ffff05057892 */ /* 0x001fc8000f8ec0ff */
[----:B--2---:R-:W-:-:S04]  /*0640*/  UIMAD.WIDE.U32 UR6, UR5, 0x4, UR6 ;  /* 0x00000004050678a5 */ /* 0x004fc8000f8e0006 */
[----:B------:R-:W-:Y:S02]  /*0650*/  UIADD3 UR4, UPT, UPT, UR7, UR4, URZ ;  /* 0x0000000407047290 */ /* 0x000fe4000fffe0ff */
[----:B-1----:R-:W-:Y:S02]  /*0660*/  IMAD.U32 R3, RZ, RZ, UR7 ;  /* 0x00000007ff037e24 */ /* 0x002fe4000f8e00ff */
[----:B------:R-:W-:Y:S02]  /*0670*/  IMAD.U32 R2, RZ, RZ, UR6 ;  /* 0x00000006ff027e24 */ /* 0x000fe4000f8e00ff */
[----:B------:R-:W-:-:S05]  /*0680*/  MOV R3, UR4 ;  /* 0x0000000400037c02 */ /* 0x000fca0008000f00 */
[----:B---3--:R-:W-:Y:S01]  /*0690*/  STG.E desc[UR8][R2.64], R5 ;  /* 0x0000000502007986 */ /* 0x008fe2000c101908 */
[----:B------:R-:W-:Y:S05]  /*06a0*/  EXIT ;  /* 0x000000000000794d */ /* 0x000fea0003800000 */
.L_x_9:
[----:B------:R-:W-:-:S00]  /*06b0*/  BRA `(.L_x_9) ;  /* 0xfffffffc00fc7947 */ /* 0x000fc0000383ffff */
[----:B------:R-:W-:-:S00]  /*06c0*/  NOP ;  /* 0x0000000000007918 */ /* 0x000fc00000000000 */
        /* <DEDUP_REMOVED lines=11> */
.L_x_29:


//--------------------- .text.histogram256Kernel  --------------------------
	.section	.text.histogram256Kernel,"ax",@progbits
	.align	128
.text.histogram256Kernel:
        .type           histogram256Kernel,@function
        .size           histogram256Kernel,(.L_x_30 - histogram256Kernel)
        .other          histogram256Kernel,@"STO_CUDA_ENTRY STV_DEFAULT"
histogram256Kernel:
[----:B------:R-:W-:Y:S01]  /*0000*/  LDC R1, c[0x0][0x37c] ;  /* 0x0000df00ff017b82 */ /* 0x000fe20000000800 */
[----:B------:R-:W0:Y:S01]  /*0010*/  S2R R7, SR_CgaCtaId ;  /* 0x0000000000077919 */ /* 0x000e220000008800 */
[----:B------:R-:W1:Y:S01]  /*0020*/  LDCU UR4, c[0x0][0x360] ;  /* 0x00006c00ff0477ac */ /* 0x000e620008000800 */
[----:B------:R-:W-:Y:S01]  /*0030*/  MOV R0, 0x400 ;  /* 0x0000040000007802 */ /* 0x000fe20000000f00 */
[----:B------:R-:W-:Y:S01]  /*0040*/  BSSY.RECONVERGENT B0, `(.L_x_10) ;  /* 0x0000058000007945 */ /* 0x000fe20003800200 */
[----:B------:R-:W2:Y:S01]  /*0050*/  S2R R2, SR_TID.X ;  /* 0x0000000000027919 */ /* 0x000ea20000002100 */
[----:B------:R-:W3:Y:S01]  /*0060*/  LDCU UR5, c[0x0][0x390] ;  /* 0x00007200ff0577ac */ /* 0x000ee20008000800 */
[----:B------:R-:W4:Y:S01]  /*0070*/  S2R R4, SR_CTAID.X ;  /* 0x0000000000047919 */ /* 0x000f220000002500 */
[----:B------:R-:W0:Y:S01]  /*0080*/  LDCU.64 UR6, c[0x0][0x358] ;  /* 0x00006b00ff0677ac */ /* 0x000e220008000a00 */
[----:B-1----:R-:W-:Y:S01]  /*0090*/  ULOP3.LUT UR4, UR4, 0xffff, URZ, 0xc0, !UPT ;  /* 0x0000ffff04047892 */ /* 0x002fe2000f8ec0ff */
[----:B0-----:R-:W-:-:S02]  /*00a0*/  LEA R7, R7, R0, 0x18 ;  /* 0x0000000007077211 */ /* 0x001fc400078ec0ff */
[----:B--2---:R-:W-:Y:S02]  /*00b0*/  LOP3.LUT R0, R2, 0xffff, RZ, 0xc0, !PT ;  /* 0x0000ffff02007812 */ /* 0x004fe400078ec0ff */
[----:B----4-:R-:W-:-:S03]  /*00c0*/  LOP3.LUT R9, R4, 0xffff, RZ, 0xc0, !PT ;  /* 0x0000ffff04097812 */ /* 0x010fc600078ec0ff */
[----:B------:R-:W-:Y:S02]  /*00d0*/  IMAD R5, R0, 0x4, R7 ;  /* 0x0000000400057824 */ /* 0x000fe400078e0207 */
[----:B------:R-:W-:-:S03]  /*00e0*/  IMAD R9, R9, UR4, R0 ;  /* 0x0000000409097c24 */ /* 0x000fc6000f8e0200 */
[----:B------:R0:W-:Y:S02]  /*00f0*/  STS [R5], RZ ;  /* 0x000000ff05007388 */ /* 0x0001e40000000800 */
[----:B---3--:R-:W-:Y:S02]  /*0100*/  ISETP.GE.U32.AND P0, PT, R9, UR5, PT ;  /* 0x0000000509007c0c */ /* 0x008fe4000bf06070 */
[----:B------:R0:W-:Y:S04]  /*0110*/  STS [R5+0x300], RZ ;  /* 0x000300ff05007388 */ /* 0x0001e80000000800 */
[----:B------:R0:W-:Y:S04]  /*0120*/  STS [R5+0x600], RZ ;  /* 0x000600ff05007388 */ /* 0x0001e80000000800 */
[----:B------:R0:W-:Y:S04]  /*0130*/  STS [R5+0x900], RZ ;  /* 0x000900ff05007388 */ /* 0x0001e80000000800 */
[----:B------:R0:W-:Y:S04]  /*0140*/  STS [R5+0xc00], RZ ;  /* 0x000c00ff05007388 */ /* 0x0001e80000000800 */
[----:B------:R0:W-:Y:S04]  /*0150*/  STS [R5+0xf00], RZ ;  /* 0x000f00ff05007388 */ /* 0x0001e80000000800 */
[----:B------:R0:W-:Y:S04]  /*0160*/  STS [R5+0x1200], RZ ;  /* 0x001200ff05007388 */ /* 0x0001e80000000800 */
[----:B------:R0:W-:Y:S01]  /*0170*/  STS [R5+0x1500], RZ ;  /* 0x001500ff05007388 */ /* 0x0001e20000000800 */
[----:B------:R-:W-:Y:S06]  /*0180*/  BAR.SYNC.DEFER_BLOCKING 0x0 ;  /* 0x0000000000007b1d */ /* 0x000fec0000010000 */
[----:B------:R-:W-:Y:S05]  /*0190*/  @P0 BRA `(.L_x_11) ;  /* 0x0000000400080947 */ /* 0x000fea0003800000 */
[----:B------:R-:W1:Y:S01]  /*01a0*/  LDC R10, c[0x0][0x370] ;  /* 0x0000dc00ff0a7b82 */ /* 0x000e620000000800 */
[----:B------:R-:W-:Y:S01]  /*01b0*/  SHF.R.U32.HI R6, RZ, 0x5, R0 ;  /* 0x00000005ff067819 */ /* 0x000fe20000011600 */
[----:B------:R-:W-:-:S04]  /*01c0*/  IMAD.SHL.U32 R8, R0, 0x8000000, RZ ;  /* 0x0800000000087824 */ /* 0x000fc800078e00ff */
[----:B------:R-:W-:Y:S02]  /*01d0*/  IMAD.SHL.U32 R6, R6, 0x100, RZ ;  /* 0x0000010006067824 */ /* 0x000fe400078e00ff */
[----:B------:R-:W2:Y:S02]  /*01e0*/  LDC.64 R2, c[0x0][0x388] ;  /* 0x0000e200ff027b82 */ /* 0x000ea40000000a00 */
[----:B------:R-:W-:Y:S02]  /*01f0*/  IMAD R6, R6, 0x4, R7 ;  /* 0x0000000406067824 */ /* 0x000fe400078e0207 */
[----:B------:R-:W-:Y:S01]  /*0200*/  IMAD.MOV.U32 R7, RZ, RZ, R9 ;  /* 0x000000ffff077224 */ /* 0x000fe200078e0009 */
[----:B-1----:R-:W-:Y:S01]  /*0210*/  LOP3.LUT R10, R10, 0xffff, RZ, 0xc0, !PT ;  /* 0x0000ffff0a0a7812 */ /* 0x002fe200078ec0ff */
[----:B--2---:R-:W-:-:S04]  /*0220*/  IMAD.WIDE.U32 R2, R9, 0x4, R2 ;  /* 0x0000000409027825 */ /* 0x004fc800078e0002 */
[----:B------:R-:W-:-:S07]  /*0230*/  IMAD R9, R10, UR4, RZ ;  /* 0x000000040a097c24 */ /* 0x000fce000f8e02ff */
.L_x_20:
[----:B------:R-:W2:Y:S01]  /*0240*/  LDG.E R10, desc[UR6][R2.64] ;  /* 0x00000006020a7981 */ /* 0x000ea2000c1e1900 */
[----:B------:R-:W-:Y:S01]  /*0250*/  BSSY.RECONVERGENT B1, `(.L_x_12) ;  /* 0x000000b000017945 */ /* 0x000fe20003800200 */
[----:B--2---:R-:W-:-:S05]  /*0260*/  LOP3.LUT R11, R10, 0xff, RZ, 0xc0, !PT ;  /* 0x000000ff0a0b7812 */ /* 0x004fca00078ec0ff */
[----:B------:R-:W-:-:S07]  /*0270*/  IMAD R11, R11, 0x4, R6 ;  /* 0x000000040b0b7824 */ /* 0x000fce00078e0206 */
.L_x_13:
[----:B------:R-:W1:Y:S02]  /*0280*/  LDS R12, [R11] ;  /* 0x000000000b0c7984 */ /* 0x000e640000000800 */
[----:B-1----:R-:W-:-:S05]  /*0290*/  LOP3.LUT R12, R12, 0x7ffffff, RZ, 0xc0, !PT ;  /* 0x07ffffff0c0c7812 */ /* 0x002fca00078ec0ff */
[----:B------:R-:W-:-:S05]  /*02a0*/  VIADD R13, R12, 0x1 ;  /* 0x000000010c0d7836 */ /* 0x000fca0000000000 */
[----:B------:R-:W-:-:S05]  /*02b0*/  LOP3.LUT R12, R8, R13, RZ, 0xfc, !PT ;  /* 0x0000000d080c7212 */ /* 0x000fca00078efcff */
[----:B------:R-:W-:Y:S04]  /*02c0*/  STS [R11], R12 ;  /* 0x0000000c0b007388 */ /* 0x000fe80000000800 */
[----:B------:R-:W1:Y:S02]  /*02d0*/  LDS R13, [R11] ;  /* 0x000000000b0d7984 */ /* 0x000e640000000800 */
[----:B-1----:R-:W-:-:S13]  /*02e0*/  ISETP.NE.U32.AND P0, PT, R13, R12, PT ;  /* 0x0000000c0d00720c */ /* 0x002fda0003f05070 */
[----:B------:R-:W-:Y:S05]  /*02f0*/  @P0 BRA `(.L_x_13) ;  /* 0xfffffffc00e00947 */ /* 0x000fea000383ffff */
[----:B------:R-:W-:Y:S05]  /*0300*/  BSYNC.RECONVERGENT B1 ;  /* 0x0000000000017941 */ /* 0x000fea0003800200 */
.L_x_12:
[----:B------:R-:W-:Y:S01]  /*0310*/  IMAD.U32 R11, R10, 0x10000, RZ ;  /* 0x000100000a0b7824 */ /* 0x000fe200078e00ff */
[----:B------:R-:W-:Y:S04]  /*0320*/  BSSY.RECONVERGENT B1, `(.L_x_14) ;  /* 0x000000b000017945 */ /* 0x000fe80003800200 */
[----:B------:R-:W-:-:S05]  /*0330*/  SHF.R.U32.HI R11, RZ, 0x18, R11 ;  /* 0x00000018ff0b7819 */ /* 0x000fca000001160b */
[----:B------:R-:W-:-:S07]  /*0340*/  IMAD R11, R11, 0x4, R6 ;  /* 0x000000040b0b7824 */ /* 0x000fce00078e0206 */
.L_x_15:
        /* <DEDUP_REMOVED lines=9> */
.L_x_14:
[----:B------:R-:W-:Y:S01]  /*03e0*/  IMAD.SHL.U32 R11, R10, 0x100, RZ ;  /* 0x000001000a0b7824 */ /* 0x000fe200078e00ff */
[----:B------:R-:W-:Y:S04]  /*03f0*/  BSSY.RECONVERGENT B1, `(.L_x_16) ;  /* 0x000000b000017945 */ /* 0x000fe80003800200 */
[----:B------:R-:W-:-:S05]  /*0400*/  SHF.R.U32.HI R11, RZ, 0x18, R11 ;  /* 0x00000018ff0b7819 */ /* 0x000fca000001160b */
[----:B------:R-:W-:-:S07]  /*0410*/  IMAD R11, R11, 0x4, R6 ;  /* 0x000000040b0b7824 */ /* 0x000fce00078e0206 */
.L_x_17:
        /* <DEDUP_REMOVED lines=9> */
.L_x_16:
[----:B------:R-:W-:Y:S01]  /*04b0*/  SHF.R.U32.HI R11, RZ, 0x18, R10 ;  /* 0x00000018ff0b7819 */ /* 0x000fe2000001160a */
[----:B------:R-:W-:Y:S04]  /*04c0*/  BSSY.RECONVERGENT B1, `(.L_x_18) ;  /* 0x000000a000017945 */ /* 0x000fe80003800200 */
[----:B------:R-:W-:-:S07]  /*04d0*/  IMAD R11, R11, 0x4, R6 ;  /* 0x000000040b0b7824 */ /* 0x000fce00078e0206 */
.L_x_19:
        /* <DEDUP_REMOVED lines=9> */
.L_x_18:
[----:B------:R-:W1:Y:S01]  /*0570*/  LDCU UR5, c[0x0][0x390] ;  /* 0x00007200ff0577ac */ /* 0x000e620008000800 */
[C---:B------:R-:W-:Y:S02]  /*0580*/  IMAD.IADD R7, R9.reuse, 0x1, R7 ;  /* 0x0000000109077824 */ /* 0x040fe400078e0207 */
[----:B------:R-:W-:-:S03]  /*0590*/  IMAD.WIDE.U32 R2, R9, 0x4, R2 ;  /* 0x0000000409027825 */ /* 0x000fc600078e0002 */
[----:B-1----:R-:W-:-:S13]  /*05a0*/  ISETP.GE.U32.AND P0, PT, R7, UR5, PT ;  /* 0x0000000507007c0c */ /* 0x002fda000bf06070 */
[----:B------:R-:W-:Y:S05]  /*05b0*/  @!P0 BRA `(.L_x_20) ;  /* 0xfffffffc00208947 */ /* 0x000fea000383ffff */
.L_x_11:
[----:B------:R-:W-:Y:S05]  /*05c0*/  BSYNC.RECONVERGENT B0 ;  /* 0x0000000000007941 */ /* 0x000fea0003800200 */
.L_x_10:
[----:B------:R-:W-:Y:S01]  /*05d0*/  BAR.SYNC.DEFER_BLOCKING 0x0 ;  /* 0x0000000000007b1d */ /* 0x000fe20000010000 */
[----:B------:R-:W-:-:S13]  /*05e0*/  ISETP.GT.U32.AND P0, PT, R0, 0xff, PT ;  /* 0x000000ff0000780c */ /* 0x000fda0003f04070 */
[----:B------:R-:W-:Y:S05]  /*05f0*/  @P0 EXIT ;  /* 0x000000000000094d */ /* 0x000fea0003800000 */
[----:B------:R-:W-:Y:S01]  /*0600*/  ISETP.GE.U32.AND P1, PT, R0, 0xff, PT ;  /* 0x000000ff0000780c */ /* 0x000fe20003f26070 */
[----:B------:R-:W-:Y:S01]  /*0610*/  BSSY.RECONVERGENT B0, `(.L_x_21) ;  /* 0x000001c000007945 */ /* 0x000fe20003800200 */
[----:B------:R-:W-:Y:S01]  /*0620*/  LOP3.LUT R3, R4, 0xffff, RZ, 0xc0, !PT ;  /* 0x0000ffff04037812 */ /* 0x000fe200078ec0ff */
[----:B------:R-:W-:Y:S01]  /*0630*/  IMAD.MOV.U32 R4, RZ, RZ, R5 ;  /* 0x000000ffff047224 */ /* 0x000fe200078e0005 */
[----:B------:R-:W-:-:S03]  /*0640*/  PLOP3.LUT P0, PT, PT, PT, PT, 0x80, 0x8 ;  /* 0x000000000008781c */ /* 0x000fc60003f0f070 */
[----:B0-----:R-:W-:-:S06]  /*0650*/  IMAD R5, R3, 0x100, R0 ;  /* 0x0000010003057824 */ /* 0x001fcc00078e0200 */
[----:B------:R-:W-:Y:S05]  /*0660*/  @!P1 BRA `(.L_x_22) ;  /* 0x0000000000589947 */ /* 0x000fea0003800000 */
[----:B------:R-:W0:Y:S01]  /*0670*/  LDS R8, [R4+0x800] ;  /* 0x0008000004087984 */ /* 0x000e220000000800 */
[----:B------:R-:W1:Y:S01]  /*0680*/  LDC.64 R2, c[0x0][0x380] ;  /* 0x0000e000ff027b82 */ /* 0x000e620000000a00 */
[----:B------:R-:W-:Y:S01]  /*0690*/  PLOP3.LUT P0, PT, PT, PT, PT, 0x8, 0x80 ;  /* 0x000000000080781c */ /* 0x000fe20003f0e170 */
[----:B------:R-:W-:Y:S01]  /*06a0*/  VIADD R0, R0, 0xc0 ;  /* 0x000000c000007836 */ /* 0x000fe20000000000 */
[----:B------:R-:W2:Y:S04]  /*06b0*/  LDS R9, [R4+0xc00] ;  /* 0x000c000004097984 */ /* 0x000ea80000000800 */
[----:B------:R-:W3:Y:S04]  /*06c0*/  LDS R6, [R4] ;  /* 0x0000000004067984 */ /* 0x000ee80000000800 */
[----:B------:R-:W4:Y:S04]  /*06d0*/  LDS R7, [R4+0x400] ;  /* 0x0004000004077984 */ /* 0x000f280000000800 */
[----:B------:R-:W5:Y:S04]  /*06e0*/  LDS R10, [R4+0x1000] ;  /* 0x00100000040a7984 */ /* 0x000f680000000800 */
[----:B------:R1:W5:Y:S02]  /*06f0*/  LDS R11, [R4+0x1400] ;  /* 0x00140000040b7984 */ /* 0x0003640000000800 */
[----:B-1----:R-:W-:-:S04]  /*0700*/  IMAD.WIDE.U32 R2, R5, 0x4, R2 ;  /* 0x0000000405027825 */ /* 0x002fc800078e0002 */
[----:B------:R-:W-:Y:S02]  /*0710*/  VIADD R4, R4, 0x300 ;  /* 0x0000030004047836 */ /* 0x000fe40000000000 */
[----:B------:R-:W-:Y:S01]  /*0720*/  VIADD R5, R5, 0xc0 ;  /* 0x000000c005057836 */ /* 0x000fe20000000000 */
[----:B0-----:R-:W-:Y:S02]  /*0730*/  LOP3.LUT R8, R8, 0x7ffffff, RZ, 0xc0, !PT ;  /* 0x07ffffff08087812 */ /* 0x001fe400078ec0ff */
[----:B--2---:R-:W-:Y:S02]  /*0740*/  LOP3.LUT R9, R9, 0x7ffffff, RZ, 0xc0, !PT ;  /* 0x07ffffff09097812 */ /* 0x004fe400078ec0ff */
[----:B---3--:R-:W-:-:S03]  /*0750*/  LOP3.LUT R6, R6, 0x7ffffff, RZ, 0xc0, !PT ;  /* 0x07ffffff06067812 */ /* 0x008fc600078ec0ff */
[----:B------:R-:W-:Y:S01]  /*0760*/  IMAD.IADD R8, R8, 0x1, R9 ;  /* 0x0000000108087824 */ /* 0x000fe200078e0209 */
[----:B----4-:R-:W-:-:S04]  /*0770*/  LOP3.LUT R7, R7, 0x7ffffff, RZ, 0xc0, !PT ;  /* 0x07ffffff07077812 */ /* 0x010fc800078ec0ff */
[----:B------:R-:W-:Y:S02]  /*0780*/  IADD3 R6, PT, PT, R8, R6, R7 ;  /* 0x0000000608067210 */ /* 0x000fe40007ffe007 */
[----:B-----5:R-:W-:Y:S02]  /*0790*/  LOP3.LUT R7, R10, 0x7ffffff, RZ, 0xc0, !PT ;  /* 0x07ffffff0a077812 */ /* 0x020fe400078ec0ff */
[----:B------:R-:W-:-:S04]  /*07a0*/  LOP3.LUT R11, R11, 0x7ffffff, RZ, 0xc0, !PT ;  /* 0x07ffffff0b0b7812 */ /* 0x000fc800078ec0ff */
[----:B------:R-:W-:-:S05]  /*07b0*/  IADD3 R7, PT, PT, R6, R7, R11 ;  /* 0x0000000706077210 */ /* 0x000fca0007ffe00b */
[----:B------:R0:W-:Y:S02]  /*07c0*/  STG.E desc[UR6][R2.64], R7 ;  /* 0x0000000702007986 */ /* 0x0001e4000c101906 */
.L_x_22:
[----:B------:R-:W-:Y:S05]  /*07d0*/  BSYNC.RECONVERGENT B0 ;  /* 0x0000000000007941 */ /* 0x000fea0003800200 */
.L_x_21:
[C---:B------:R-:W-:Y:S01]  /*07e0*/  ISETP.GE.U32.AND P1, PT, R0.reuse, 0xff, PT ;  /* 0x000000ff0000780c */ /* 0x040fe20003f26070 */
[----:B------:R-:W-:Y:S01]  /*07f0*/  BSSY.RECONVERGENT B0, `(.L_x_23) ;  /* 0x0000052000007945 */ /* 0x000fe20003800200 */
[----:B0-----:R-:W-:-:S04]  /*0800*/  IADD3 R2, PT, PT, -R0, 0xff, RZ ;  /* 0x000000ff00027810 */ /* 0x001fc80007ffe1ff */
[----:B------:R-:W-:-:S13]  /*0810*/  ISETP.LE.U32.OR P1, PT, R2, 0x23f, P1 ;  /* 0x0000023f0200780c */ /* 0x000fda0000f23470 */
[----:B------:R-:W-:Y:S05]  /*0820*/  @P1 BRA `(.L_x_24) ;  /* 0x0000000400381947 */ /* 0x000fea0003800000 */
[----:B------:R-:W0:Y:S01]  /*0830*/  LDC.64 R2, c[0x0][0x380] ;  /* 0x0000e000ff027b82 */ /* 0x000e220000000a00 */
[----:B------:R-:W-:-:S13]  /*0840*/  PLOP3.LUT P0, PT, PT, PT, PT, 0x8, 0x80 ;  /* 0x000000000080781c */ /* 0x000fda0003f0e170 */
.L_x_25:
[----:B-1----:R-:W1:Y:S01]  /*0850*/  LDS R8, [R4+0x800] ;  /* 0x0008000004087984 */ /* 0x002e620000000800 */
[----:B------:R-:W-:-:S03]  /*0860*/  VIADD R0, R0, 0x300 ;  /* 0x0000030000007836 */ /* 0x000fc60000000000 */
[----:B------:R-:W2:Y:S02]  /*0870*/  LDS R9, [R4+0xc00] ;  /* 0x000c000004097984 */ /* 0x000ea40000000800 */
[----:B------:R-:W-:Y:S02]  /*0880*/  ISETP.GE.U32.AND P1, PT, R0, -0x140, PT ;  /* 0xfffffec00000780c */ /* 0x000fe40003f26070 */
[----:B------:R-:W3:Y:S04]  /*0890*/  LDS R6, [R4] ;  /* 0x0000000004067984 */ /* 0x000ee80000000800 */
[----:B------:R-:W4:Y:S04]  /*08a0*/  LDS R7, [R4+0x400] ;  /* 0x0004000004077984 */ /* 0x000f280000000800 */
[----:B------:R-:W5:Y:S04]  /*08b0*/  LDS R24, [R4+0xb00] ;  /* 0x000b000004187984 */ /* 0x000f680000000800 */
[----:B------:R-:W0:Y:S04]  /*08c0*/  LDS R23, [R4+0xf00] ;  /* 0x000f000004177984 */ /* 0x000e280000000800 */
[----:B------:R-:W0:Y:S04]  /*08d0*/  LDS R26, [R4+0xe00] ;  /* 0x000e0000041a7984 */ /* 0x000e280000000800 */
[----:B------:R-:W0:Y:S04]  /*08e0*/  LDS R25, [R4+0x1200] ;  /* 0x0012000004197984 */ /* 0x000e280000000800 */
[----:B------:R-:W0:Y:S04]  /*08f0*/  LDS R17, [R4+0x600] ;  /* 0x0006000004117984 */ /* 0x000e280000000800 */
[----:B------:R-:W0:Y:S01]  /*0900*/  LDS R21, [R4+0xa00] ;  /* 0x000a000004157984 */ /* 0x000e220000000800 */
[----:B-1----:R-:W-:-:S03]  /*0910*/  LOP3.LUT R8, R8, 0x7ffffff, RZ, 0xc0, !PT ;  /* 0x07ffffff08087812 */ /* 0x002fc600078ec0ff */
[----:B------:R-:W1:Y:S01]  /*0920*/  LDS R18, [R4+0x1100] ;  /* 0x0011000004127984 */ /* 0x000e620000000800 */
[----:B--2---:R-:W-:-:S03]  /*0930*/  LOP3.LUT R9, R9, 0x7ffffff, RZ, 0xc0, !PT ;  /* 0x07ffffff09097812 */ /* 0x004fc600078ec0ff */
[----:B------:R-:W2:Y:S01]  /*0940*/  LDS R19, [R4+0x1500] ;  /* 0x0015000004137984 */ /* 0x000ea20000000800 */
[----:B---3--:R-:W-:-:S03]  /*0950*/  LOP3.LUT R6, R6, 0x7ffffff, RZ, 0xc0, !PT ;  /* 0x07ffffff06067812 */ /* 0x008fc600078ec0ff */
[----:B------:R-:W3:Y:S01]  /*0960*/  LDS R20, [R4+0x300] ;  /* 0x0003000004147984 */ /* 0x000ee20000000800 */
[----:B------:R-:W-:Y:S01]  /*0970*/  IMAD.IADD R15, R8, 0x1, R9 ;  /* 0x00000001080f7824 */ /* 0x000fe200078e0209 */
[----:B----4-:R-:W-:Y:S02]  /*0980*/  LOP3.LUT R7, R7, 0x7ffffff, RZ, 0xc0, !PT ;  /* 0x07ffffff07077812 */ /* 0x010fe400078ec0ff */
[----:B------:R-:W4:Y:S02]  /*0990*/  LDS R22, [R4+0x700] ;  /* 0x0007000004167984 */ /* 0x000f240000000800 */
[----:B------:R-:W-:Y:S02]  /*09a0*/  IADD3 R15, PT, PT, R15, R6, R7 ;  /* 0x000000060f0f7210 */ /* 0x000fe40007ffe007 */
[----:B------:R-:W4:Y:S01]  /*09b0*/  LDS R10, [R4+0x900] ;  /* 0x00090000040a7984 */ /* 0x000f220000000800 */
[----:B-----5:R-:W-:Y:S02]  /*09c0*/  LOP3.LUT R24, R24, 0x7ffffff, RZ, 0xc0, !PT ;  /* 0x07ffffff18187812 */ /* 0x020fe400078ec0ff */
[----:B0-----:R-:W-:Y:S01]  /*09d0*/  LOP3.LUT R23, R23, 0x7ffffff, RZ, 0xc0, !PT ;  /* 0x07ffffff17177812 */ /* 0x001fe200078ec0ff */
[----:B------:R-:W0:Y:S01]  /*09e0*/  LDS R12, [R4+0xd00] ;  /* 0x000d0000040c7984 */ /* 0x000e220000000800 */
[----:B------:R-:W-:-:S03]  /*09f0*/  LOP3.LUT R26, R26, 0x7ffffff, RZ, 0xc0, !PT ;  /* 0x07ffffff1a1a7812 */ /* 0x000fc600078ec0ff */
[----:B------:R-:W5:Y:S01]  /*0a00*/  LDS R9, [R4+0x1300] ;  /* 0x0013000004097984 */ /* 0x000f620000000800 */
[----:B------:R-:W-:Y:S01]  /*0a10*/  IMAD.IADD R23, R24, 0x1, R23 ;  /* 0x0000000118177824 */ /* 0x000fe200078e0217 */
[----:B------:R-:W-:Y:S02]  /*0a20*/  LOP3.LUT R25, R25, 0x7ffffff, RZ, 0xc0, !PT ;  /* 0x07ffffff19197812 */ /* 0x000fe400078ec0ff */
[----:B------:R-:W5:Y:S01]  /*0a30*/  LDS R8, [R4+0x1600] ;  /* 0x0016000004087984 */ /* 0x000f620000000800 */
[----:B------:R-:W-:-:S03]  /*0a40*/  LOP3.LUT R17, R17, 0x7ffffff, RZ, 0xc0, !PT ;  /* 0x07ffffff11117812 */ /* 0x000fc600078ec0ff */
[----:B------:R-:W5:Y:S01]  /*0a50*/  LDS R13, [R4+0x1a00] ;  /* 0x001a0000040d7984 */ /* 0x000f620000000800 */
[----:B------:R-:W-:Y:S01]  /*0a60*/  IMAD.IADD R24, R26, 0x1, R25 ;  /* 0x000000011a187824 */ /* 0x000fe200078e0219 */
[----:B------:R-:W-:Y:S02]  /*0a70*/  LOP3.LUT R21, R21, 0x7ffffff, RZ, 0xc0, !PT ;  /* 0x07ffffff15157812 */ /* 0x000fe400078ec0ff */
[----:B------:R-:W5:Y:S02]  /*0a80*/  LDS R6, [R4+0x1900] ;  /* 0x0019000004067984 */ /* 0x000f640000000800 */
[----:B------:R-:W-:Y:S02]  /*0a90*/  IADD3 R24, PT, PT, R24, R17, R21 ;  /* 0x0000001118187210 */ /* 0x000fe40007ffe015 */
[----:B------:R-:W5:Y:S01]  /*0aa0*/  LDS R7, [R4+0x1d00] ;  /* 0x001d000004077984 */ /* 0x000f620000000800 */
[----:B-1----:R-:W-:-:S03]  /*0ab0*/  LOP3.LUT R18, R18, 0x7ffffff, RZ, 0xc0, !PT ;  /* 0x07ffffff12127812 */ /* 0x002fc600078ec0ff */
[----:B------:R-:W1:Y:S01]  /*0ac0*/  LDS R11, [R4+0x1000] ;  /* 0x00100000040b7984 */ /* 0x000e620000000800 */
[----:B--2---:R-:W-:-:S03]  /*0ad0*/  LOP3.LUT R19, R19, 0x7ffffff, RZ, 0xc0, !PT ;  /* 0x07ffffff13137812 */ /* 0x004fc600078ec0ff */
[----:B------:R-:W2:Y:S01]  /*0ae0*/  LDS R16, [R4+0x1400] ;  /* 0x0014000004107984 */ /* 0x000ea20000000800 */
[----:B---3--:R-:W-:Y:S01]  /*0af0*/  LOP3.LUT R20, R20, 0x7ffffff, RZ, 0xc0, !PT ;  /* 0x07ffffff14147812 */ /* 0x008fe200078ec0ff */
[----:B------:R-:W-:Y:S02]  /*0b00*/  IMAD.IADD R17, R18, 0x1, R19 ;  /* 0x0000000112117824 */ /* 0x000fe400078e0213 */
[----:B------:R3:W2:Y:S01]  /*0b10*/  LDS R14, [R4+0x1700] ;  /* 0x00170000040e7984 */ /* 0x0006a20000000800 */
[----:B----4-:R-:W-:Y:S02]  /*0b20*/  LOP3.LUT R22, R22, 0x7ffffff, RZ, 0xc0, !PT ;  /* 0x07ffffff16167812 */ /* 0x010fe400078ec0ff */
[----:B------:R-:W-:Y:S02]  /*0b30*/  LOP3.LUT R10, R10, 0x7ffffff, RZ, 0xc0, !PT ;  /* 0x07ffffff0a0a7812 */ /* 0x000fe400078ec0ff */
[----:B------:R-:W-:Y:S02]  /*0b40*/  IADD3 R23, PT, PT, R23, R20, R22 ;  /* 0x0000001417177210 */ /* 0x000fe40007ffe016 */
[----:B0-----:R-:W-:Y:S01]  /*0b50*/  LOP3.LUT R12, R12, 0x7ffffff, RZ, 0xc0, !PT ;  /* 0x07ffffff0c0c7812 */ /* 0x001fe200078ec0ff */
[----:B---3--:R-:W-:Y:S01]  /*0b60*/  VIADD R4, R4, 0xc00 ;  /* 0x00000c0004047836 */ /* 0x008fe20000000000 */
[----:B-----5:R-:W-:-:S02]  /*0b70*/  LOP3.LUT R20, R9, 0x7ffffff, RZ, 0xc0, !PT ;  /* 0x07ffffff09147812 */ /* 0x020fc400078ec0ff */
[----:B------:R-:W-:Y:S02]  /*0b80*/  IADD3 R10, PT, PT, R17, R10, R12 ;  /* 0x0000000a110a7210 */ /* 0x000fe40007ffe00c */
[----:B------:R-:W-:Y:S02]  /*0b90*/  LOP3.LUT R9, R8, 0x7ffffff, RZ, 0xc0, !PT ;  /* 0x07ffffff08097812 */ /* 0x000fe400078ec0ff */
[----:B------:R-:W-:Y:S02]  /*0ba0*/  LOP3.LUT R13, R13, 0x7ffffff, RZ, 0xc0, !PT ;  /* 0x07ffffff0d0d7812 */ /* 0x000fe400078ec0ff */
[----:B------:R-:W-:Y:S02]  /*0bb0*/  LOP3.LUT R17, R6, 0x7ffffff, RZ, 0xc0, !PT ;  /* 0x07ffffff06117812 */ /* 0x000fe400078ec0ff */
[----:B------:R-:W-:Y:S01]  /*0bc0*/  IADD3 R19, PT, PT, R24, R9, R13 ;  /* 0x0000000918137210 */ /* 0x000fe20007ffe00d */
[----:B------:R-:W-:Y:S01]  /*0bd0*/  VIADD R9, R5, 0xc0 ;  /* 0x000000c005097836 */ /* 0x000fe20000000000 */
[----:B------:R-:W-:Y:S01]  /*0be0*/  LOP3.LUT R7, R7, 0x7ffffff, RZ, 0xc0, !PT ;  /* 0x07ffffff07077812 */ /* 0x000fe200078ec0ff */
[----:B------:R-:W-:-:S02]  /*0bf0*/  VIADD R13, R5, 0x240 ;  /* 0x00000240050d7836 */ /* 0x000fc40000000000 */
[----:B------:R-:W-:Y:S01]  /*0c00*/  IMAD.WIDE.U32 R8, R9, 0x4, R2 ;  /* 0x0000000409087825 */ /* 0x000fe200078e0002 */
[----:B-1----:R-:W-:Y:S02]  /*0c10*/  LOP3.LUT R18, R11, 0x7ffffff, RZ, 0xc0, !PT ;  /* 0x07ffffff0b127812 */ /* 0x002fe400078ec0ff */
[----:B------:R-:W-:Y:S01]  /*0c20*/  IADD3 R17, PT, PT, R10, R17, R7 ;  /* 0x000000110a117210 */ /* 0x000fe20007ffe007 */
[C---:B------:R-:W-:Y:S01]  /*0c30*/  VIADD R11, R5.reuse, 0x180 ;  /* 0x00000180050b7836 */ /* 0x040fe20000000000 */
[----:B--2---:R-:W-:Y:S01]  /*0c40*/  LOP3.LUT R16, R16, 0x7ffffff, RZ, 0xc0, !PT ;  /* 0x07ffffff10107812 */ /* 0x004fe200078ec0ff */
[----:B------:R-:W-:Y:S01]  /*0c50*/  IMAD.WIDE.U32 R6, R5, 0x4, R2 ;  /* 0x0000000405067825 */ /* 0x000fe200078e0002 */
[----:B------:R-:W-:-:S03]  /*0c60*/  LOP3.LUT R14, R14, 0x7ffffff, RZ, 0xc0, !PT ;  /* 0x07ffffff0e0e7812 */ /* 0x000fc600078ec0ff */
[----:B------:R-:W-:Y:S01]  /*0c70*/  IMAD.WIDE.U32 R10, R11, 0x4, R2 ;  /* 0x000000040b0a7825 */ /* 0x000fe200078e0002 */
[----:B------:R-:W-:Y:S02]  /*0c80*/  IADD3 R15, PT, PT, R15, R18, R16 ;  /* 0x000000120f0f7210 */ /* 0x000fe40007ffe010 */
[----:B------:R-:W-:Y:S01]  /*0c90*/  IADD3 R23, PT, PT, R23, R20, R14 ;  /* 0x0000001417177210 */ /* 0x000fe20007ffe00e */
[----:B------:R-:W-:Y:S02]  /*0ca0*/  IMAD.WIDE.U32 R12, R13, 0x4, R2 ;  /* 0x000000040d0c7825 */ /* 0x000fe400078e0002 */
[----:B------:R1:W-:Y:S02]  /*0cb0*/  STG.E desc[UR6][R6.64], R15 ;  /* 0x0000000f06007986 */ /* 0x0003e4000c101906 */
[----:B------:R-:W-:Y:S02]  /*0cc0*/  VIADD R5, R5, 0x300 ;  /* 0x0000030005057836 */ /* 0x000fe40000000000 */
[----:B------:R1:W-:Y:S04]  /*0cd0*/  STG.E desc[UR6][R8.64], R23 ;  /* 0x0000001708007986 */ /* 0x0003e8000c101906 */
[----:B------:R1:W-:Y:S04]  /*0ce0*/  STG.E desc[UR6][R10.64], R19 ;  /* 0x000000130a007986 */ /* 0x0003e8000c101906 */
[----:B------:R1:W-:Y:S01]  /*0cf0*/  STG.E desc[UR6][R12.64], R17 ;  /* 0x000000110c007986 */ /* 0x0003e2000c101906 */
[----:B------:R-:W-:Y:S05]  /*0d00*/  @!P1 BRA `(.L_x_25) ;  /* 0xfffffff800d09947 */ /* 0x000fea000383ffff */
.L_x_24:
[----:B------:R-:W-:Y:S05]  /*0d10*/  BSYNC.RECONVERGENT B0 ;  /* 0x0000000000007941 */ /* 0x000fea0003800200 */
.L_x_23:
[C---:B------:R-:W-:Y:S01]  /*0d20*/  ISETP.GE.U32.AND P1, PT, R0.reuse, 0xff, PT ;  /* 0x000000ff0000780c */ /* 0x040fe20003f26070 */
[----:B------:R-:W-:Y:S01]  /*0d30*/  BSSY.RECONVERGENT B0, `(.L_x_26) ;  /* 0x000002c000007945 */ /* 0x000fe20003800200 */
[----:B------:R-:W-:-:S04]  /*0d40*/  IADD3 R2, PT, PT, -R0, 0xff, RZ ;  /* 0x000000ff00027810 */ /* 0x000fc80007ffe1ff */
[----:B------:R-:W-:-:S13]  /*0d50*/  ISETP.LE.U32.OR P1, PT, R2, 0xbf, P1 ;  /* 0x000000bf0200780c */ /* 0x000fda0000f23470 */
[----:B------:R-:W-:Y:S05]  /*0d60*/  @P1 BRA `(.L_x_27) ;  /* 0x0000000000a01947 */ /* 0x000fea0003800000 */
[----:B-1----:R-:W0:Y:S01]  /*0d70*/  LDS R11, [R4+0x800] ;  /* 0x00080000040b7984 */ /* 0x002e220000000800 */
[----:B------:R-:W1:Y:S01]  /*0d80*/  LDC.64 R2, c[0x0][0x380] ;  /* 0x0000e000ff027b82 */ /* 0x000e620000000a00 */
[----:B------:R-:W-:Y:S01]  /*0d90*/  PLOP3.LUT P0, PT, PT, PT, PT, 0x8, 0x80 ;  /* 0x000000000080781c */ /* 0x000fe20003f0e170 */
[----:B------:R-:W-:Y:S01]  /*0da0*/  VIADD R0, R0, 0x180 ;  /* 0x0000018000007836 */ /* 0x000fe20000000000 */
[----:B------:R-:W2:Y:S04]  /*0db0*/  LDS R12, [R4+0xc00] ;  /* 0x000c0000040c7984 */ /* 0x000ea80000000800 */
[----:B------:R-:W3:Y:S04]  /*0dc0*/  LDS R16, [R4+0xb00] ;  /* 0x000b000004107984 */ /* 0x000ee80000000800 */
[----:B------:R-:W4:Y:S04]  /*0dd0*/  LDS R17, [R4+0xf00] ;  /* 0x000f000004117984 */ /* 0x000f280000000800 */
[----:B------:R-:W5:Y:S04]  /*0de0*/  LDS R9, [R4] ;  /* 0x0000000004097984 */ /* 0x000f680000000800 */
[----:B------:R-:W1:Y:S04]  /*0df0*/  LDS R10, [R4+0x400] ;  /* 0x00040000040a7984 */ /* 0x000e680000000800 */
[----:B------:R-:W1:Y:S04]  /*0e00*/  LDS R14, [R4+0x300] ;  /* 0x00030000040e7984 */ /* 0x000e680000000800 */
[----:B------:R-:W1:Y:S04]  /*0e10*/  LDS R15, [R4+0x700] ;  /* 0x00070000040f7984 */ /* 0x000e680000000800 */
[----:B------:R-:W1:Y:S04]  /*0e20*/  LDS R6, [R4+0x1300] ;  /* 0x0013000004067984 */ /* 0x000e680000000800 */
[----:B------:R-:W1:Y:S04]  /*0e30*/  LDS R7, [R4+0x1700] ;  /* 0x0017000004077984 */ /* 0x000e680000000800 */
[----:B------:R-:W1:Y:S01]  /*0e40*/  LDS R13, [R4+0x1000] ;  /* 0x00100000040d7984 */ /* 0x000e620000000800 */
[----:B0-----:R-:W-:-:S03]  /*0e50*/  LOP3.LUT R11, R11, 0x7ffffff, RZ, 0xc0, !PT ;  /* 0x07ffffff0b0b7812 */ /* 0x001fc600078ec0ff */
[----:B------:R0:W1:Y:S01]  /*0e60*/  LDS R8, [R4+0x1400] ;  /* 0x0014000004087984 */ /* 0x0000620000000800 */
[----:B--2---:R-:W-:Y:S02]  /*0e70*/  LOP3.LUT R12, R12, 0x7ffffff, RZ, 0xc0, !PT ;  /* 0x07ffffff0c0c7812 */ /* 0x004fe400078ec0ff */
[----:B---3--:R-:W-:-:S03]  /*0e80*/  LOP3.LUT R16, R16, 0x7ffffff, RZ, 0xc0, !PT ;  /* 0x07ffffff10107812 */ /* 0x008fc600078ec0ff */
[----:B------:R-:W-:Y:S01]  /*0e90*/  IMAD.IADD R11, R11, 0x1, R12 ;  /* 0x000000010b0b7824 */ /* 0x000fe200078e020c */
[----:B----4-:R-:W-:Y:S01]  /*0ea0*/  LOP3.LUT R17, R17, 0x7ffffff, RZ, 0xc0, !PT ;  /* 0x07ffffff11117812 */ /* 0x010fe200078ec0ff */
[----:B0-----:R-:W-:Y:S01]  /*0eb0*/  VIADD R4, R4, 0x600 ;  /* 0x0000060004047836 */ /* 0x001fe20000000000 */
[----:B-----5:R-:W-:-:S03]  /*0ec0*/  LOP3.LUT R9, R9, 0x7ffffff, RZ, 0xc0, !PT ;  /* 0x07ffffff09097812 */ /* 0x020fc600078ec0ff */
[----:B------:R-:W-:Y:S01]  /*0ed0*/  IMAD.IADD R16, R16, 0x1, R17 ;  /* 0x0000000110107824 */ /* 0x000fe200078e0211 */
[----:B-1----:R-:W-:Y:S02]  /*0ee0*/  LOP3.LUT R10, R10, 0x7ffffff, RZ, 0xc0, !PT ;  /* 0x07ffffff0a0a7812 */ /* 0x002fe400078ec0ff */
[----:B------:R-:W-:Y:S02]  /*0ef0*/  LOP3.LUT R14, R14, 0x7ffffff, RZ, 0xc0, !PT ;  /* 0x07ffffff0e0e7812 */ /* 0x000fe400078ec0ff */
[----:B------:R-:W-:Y:S02]  /*0f00*/  IADD3 R9, PT, PT, R11, R9, R10 ;  /* 0x000000090b097210 */ /* 0x000fe40007ffe00a */
[----:B------:R-:W-:-:S04]  /*0f10*/  LOP3.LUT R15, R15, 0x7ffffff, RZ, 0xc0, !PT ;  /* 0x07ffffff0f0f7812 */ /* 0x000fc800078ec0ff */
[----:B------:R-:W-:Y:S02]  /*0f20*/  IADD3 R14, PT, PT, R16, R14, R15 ;  /* 0x0000000e100e7210 */ /* 0x000fe40007ffe00f */
[----:B------:R-:W-:Y:S02]  /*0f30*/  LOP3.LUT R11, R6, 0x7ffffff, RZ, 0xc0, !PT ;  /* 0x07ffffff060b7812 */ /* 0x000fe400078ec0ff */
[----:B------:R-:W-:Y:S02]  /*0f40*/  LOP3.LUT R7, R7, 0x7ffffff, RZ, 0xc0, !PT ;  /* 0x07ffffff07077812 */ /* 0x000fe400078ec0ff */
[----:B------:R-:W-:Y:S01]  /*0f50*/  LOP3.LUT R10, R13, 0x7ffffff, RZ, 0xc0, !PT ;  /* 0x07ffffff0d0a7812 */ /* 0x000fe200078ec0ff */
[C---:B------:R-:W-:Y:S01]  /*0f60*/  VIADD R13, R5.reuse, 0xc0 ;  /* 0x000000c0050d7836 */ /* 0x040fe20000000000 */
[----:B------:R-:W-:Y:S01]  /*0f70*/  IADD3 R11, PT, PT, R14, R11, R7 ;  /* 0x0000000b0e0b7210 */ /* 0x000fe20007ffe007 */
[----:B------:R-:W-:Y:S01]  /*0f80*/  IMAD.WIDE.U32 R6, R5, 0x4, R2 ;  /* 0x0000000405067825 */ /* 0x000fe200078e0002 */
[----:B------:R-:W-:-:S03]  /*0f90*/  LOP3.LUT R8, R8, 0x7ffffff, RZ, 0xc0, !PT ;  /* 0x07ffffff08087812 */ /* 0x000fc600078ec0ff */
[----:B------:R-:W-:Y:S01]  /*0fa0*/  IMAD.WIDE.U32 R2, R13, 0x4, R2 ;  /* 0x000000040d027825 */ /* 0x000fe200078e0002 */
[----:B------:R-:W-:-:S03]  /*0fb0*/  IADD3 R9, PT, PT, R9, R10, R8 ;  /* 0x0000000a09097210 */ /* 0x000fc60007ffe008 */
[----:B------:R-:W-:Y:S02]  /*0fc0*/  VIADD R5, R5, 0x180 ;  /* 0x0000018005057836 */ /* 0x000fe40000000000 */
[----:B------:R0:W-:Y:S04]  /*0fd0*/  STG.E desc[UR6][R6.64], R9 ;  /* 0x0000000906007986 */ /* 0x0001e8000c101906 */
[----:B------:R0:W-:Y:S02]  /*0fe0*/  STG.E desc[UR6][R2.64], R11 ;  /* 0x0000000b02007986 */ /* 0x0001e4000c101906 */
.L_x_27:
[----:B------:R-:W-:Y:S05]  /*0ff0*/  BSYNC.RECONVERGENT B0 ;  /* 0x0000000000007941 */ /* 0x000fea0003800200 */
.L_x_26:
[----:B------:R-:W-:-:S13]  /*1000*/  ISETP.LE.U32.OR P0, PT, R0, 0xff, P0 ;  /* 0x000000ff0000780c */ /* 0x000fda0000703470 */
[----:B------:R-:W-:Y:S05]  /*1010*/  @!P0 EXIT ;  /* 0x000000000000894d */ /* 0x000fea0003800000 */
[----:B01----:R-:W0:Y:S01]  /*1020*/  LDS R7, [R4+0x800] ;  /* 0x0008000004077984 */ /* 0x003e220000000800 */
[----:B------:R-:W1:Y:S03]  /*1030*/  LDC.64 R2, c[0x0][0x380] ;  /* 0x0000e000ff027b82 */ /* 0x000e660000000a00 */
[----:B------:R-:W2:Y:S04]  /*1040*/  LDS R8, [R4+0xc00] ;  /* 0x000c000004087984 */ /* 0x000ea80000000800 */
[----:B------:R-:W3:Y:S04]  /*1050*/  LDS R0, [R4] ;  /* 0x0000000004007984 */ /* 0x000ee80000000800 */
[----:B------:R-:W4:Y:S04]  /*1060*/  LDS R6, [R4+0x400] ;  /* 0x0004000004067984 */ /* 0x000f280000000800 */
[----:B------:R-:W5:Y:S04]  /*1070*/  LDS R9, [R4+0x1000] ;  /* 0x0010000004097984 */ /* 0x000f680000000800 */
[----:B------:R-:W5:Y:S01]  /*1080*/  LDS R10, [R4+0x1400] ;  /* 0x00140000040a7984 */ /* 0x000f620000000800 */
[----:B-1----:R-:W-:Y:S01]  /*1090*/  IMAD.WIDE.U32 R2, R5, 0x4, R2 ;  /* 0x0000000405027825 */ /* 0x002fe200078e0002 */
[----:B0-----:R-:W-:-:S02]  /*10a0*/  LOP3.LUT R7, R7, 0x7ffffff, RZ, 0xc0, !PT ;  /* 0x07ffffff07077812 */ /* 0x001fc400078ec0ff */
        /* <DEDUP_REMOVED lines=8> */
[----:B------:R-:W-:Y:S01]  /*1130*/  STG.E desc[UR6][R2.64], R9 ;  /* 0x0000000902007986 */ /* 0x000fe2000c101906 */
[----:B------:R-:W-:Y:S05]  /*1140*/  EXIT ;  /* 0x000000000000794d */ /* 0x000fea0003800000 */
.L_x_28:
        /* <DEDUP_REMOVED lines=11> */
.L_x_30:


//--------------------- .nv.shared.mergeHistogram256Kernel --------------------------
	.section	.nv.shared.mergeHistogram256Kernel,"aw",@nobits
	.sectionflags	@""
	.align	4
.nv.shared.mergeHistogram256Kernel:
	.zero		2048


//--------------------- .nv.shared.reserved.0     --------------------------
	.section	.nv.shared.reserved.0,"aw",@nobits
	.weak		__nv_reservedSMEM_offset_0_alias
	.size		__nv_reservedSMEM_offset_0_alias, 0, 64
	.other		__nv_reservedSMEM_offset_0_alias,@"STO_CUDA_RESERVED_SHARED STV_DEFAULT"
__nv_reservedSMEM_offset_0_alias:
	.zero		0
	.zero		64


//--------------------- .nv.shared.histogram256Kernel --------------------------
	.section	.nv.shared.histogram256Kernel,"aw",@nobits
	.sectionflags	@""
	.align	4
.nv.shared.histogram256Kernel:
	.zero		7168


//--------------------- .nv.constant0.mergeHistogram256Kernel --------------------------
	.section	.nv.constant0.mergeHistogram256Kernel,"a",@progbits
	.sectionflags	@""
	.align	4
.nv.constant0.mergeHistogram256Kernel:
	.zero		916


//--------------------- .nv.constant0.histogram256Kernel --------------------------
	.section	.nv.constant0.histogram256Kernel,"a",@progbits
	.sectionflags	@""
	.align	4
.nv.constant0.histogram256Kernel:
	.zero		916


//--------------------- SYMBOLS --------------------------

	.type		.nv.reservedSmem.offset0,@object
	.size		.nv.reservedSmem.offset0,0x4
	.type		.nv.reservedSmem.cap,@object
	.size		.nv.reservedSmem.cap,0x4
